	.target	sm_100a

	.elftype	@"ET_EXEC"


//--------------------- .note.nv.tkinfo           --------------------------
	.section	.note.nv.tkinfo,"",@"SHT_NOTE"
	.sectionflags	@"SHF_NOTE_NV_TKINFO"
	.tkinfo
        /*0018*/ 	.word	0x00000002
        /*0030*/ 	.string	""
        /*0030*/ 	.string	"ptxas"
        /*0030*/ 	.string	"Cuda compilation tools, release 13.0, V13.0.88"
        /*0030*/ 	.string	"Build cuda_13.0.r13.0/compiler.36424714_0"
        /*0030*/ 	.string	"-arch sm_100a -m 64 "



//--------------------- .note.nv.cuinfo           --------------------------
	.section	.note.nv.cuinfo,"",@"SHT_NOTE"
	.sectionflags	@"SHF_NOTE_NV_CUINFO"
        /*0018*/ 	.short	0x0002
        /*001a*/ 	.short	0x0064
        /*001c*/ 	.short	0x0082
	.zero		2


//--------------------- .nv.info                  --------------------------
	.section	.nv.info,"",@"SHT_CUDA_INFO"
	.align	4


	//----- nvinfo : EIATTR_REGCOUNT
	.align		4
        /*0000*/ 	.byte	0x04, 0x2f
        /*0002*/ 	.short	(.L_19 - .L_18)
	.align		4
.L_18:
        /*0004*/ 	.word	index@(_ZN7cutlass13device_kernelINS_4gemm6kernel13GemmUniversalIN4cute5tupleIJiiiiEEENS1_10collective13CollectiveMmaINS1_35MainloopSm100TmaUmmaWarpSpecializedILi6ELi2ELi4ENS5_IJNS4_1CILi1EEESB_SB_EEEEENS5_IJNSA_ILi64EEESE_SE_EEENS_12float_e5m2_tENS5_IJlSB_lEEESG_SH_NS4_8TiledMMAINS4_8MMA_AtomIJNS4_10MMA_TraitsINS4_19SM100_MMA_F8F6F4_SSEJSG_SG_fSE_SE_NS4_17integral_constantINS4_4UMMA5MajorELSO_0EEESP_NSM_INSN_7ScaleInELSQ_0EEESR_EEEEEENS4_6LayoutISC_NS5_IJNSA_ILi0EEESV_SV_EEEEENS5_IJNS4_10UnderscoreESY_SY_EEEEENS4_13SM90_TMA_LOADENS4_14ComposedLayoutINS4_7SwizzleILi2ELi4ELi3EEENS4_18smem_ptr_flag_bitsILi8EEENSU_INS5_IJNSA_ILi8EEESE_EEENS5_IJSE_SB_EEEEEEEvNS4_8identityES11_S1B_vS1C_EENS_8epilogue10collective18CollectiveEpilogueINS1E_23Sm100TmaWarpSpecializedILi1ELi1ELi32ELb0ELb0EEEJSF_NS5_IJNSU_ISE_SB_EES1J_EEESG_SH_SG_SH_NS1E_6fusion15FusionCallbacksIS1I_NS1L_17LinearCombinationISG_fSG_fLNS_15FloatRoundStyleE2EEESF_S1K_JEEENS4_5SM1004TMEM4LOAD26SM100_TMEM_LOAD_16dp32b32xES11_S1B_NS4_39AutoVectorizingCopyWithAssumedAlignmentILi128EEENS4_14SM90_TMA_STOREES1B_S1W_S1W_EEEvvEEEEvNT_6ParamsE)
        /*0008*/ 	.word	0x00000078


	//----- nvinfo : EIATTR_FRAME_SIZE
	.align		4
.L_19:
        /*000c*/ 	.byte	0x04, 0x11
        /*000e*/ 	.short	(.L_21 - .L_20)
	.align		4
.L_20:
        /*0010*/ 	.word	index@($__internal_2_$__cuda_sm10x_tcgen05_guardrail_trap_unallocated_columns_being_dealloced)
        /*0014*/ 	.word	0x00000000


	//----- nvinfo : EIATTR_FRAME_SIZE
	.align		4
.L_21:
        /*0018*/ 	.byte	0x04, 0x11
        /*001a*/ 	.short	(.L_23 - .L_22)
	.align		4
.L_22:
        /*001c*/ 	.word	index@($__internal_1_$__cuda_sm10x_tcgen05_guardrail_trap_phase_invalid_during_alloc)
        /*0020*/ 	.word	0x00000000


	//----- nvinfo : EIATTR_FRAME_SIZE
	.align		4
.L_23:
        /*0024*/ 	.byte	0x04, 0x11
        /*0026*/ 	.short	(.L_25 - .L_24)
	.align		4
.L_24:
        /*0028*/ 	.word	index@($__internal_0_$__cuda_sm10x_tcgen05_guardrail_trap_col_being_dealloced_not_returned_by_alloc)
        /*002c*/ 	.word	0x00000000


	//----- nvinfo : EIATTR_FRAME_SIZE
	.align		4
.L_25:
        /*0030*/ 	.byte	0x04, 0x11
        /*0032*/ 	.short	(.L_27 - .L_26)
	.align		4
.L_26:
        /*0034*/ 	.word	index@(_ZN7cutlass13device_kernelINS_4gemm6kernel13GemmUniversalIN4cute5tupleIJiiiiEEENS1_10collective13CollectiveMmaINS1_35MainloopSm100TmaUmmaWarpSpecializedILi6ELi2ELi4ENS5_IJNS4_1CILi1EEESB_SB_EEEEENS5_IJNSA_ILi64EEESE_SE_EEENS_12float_e5m2_tENS5_IJlSB_lEEESG_SH_NS4_8TiledMMAINS4_8MMA_AtomIJNS4_10MMA_TraitsINS4_19SM100_MMA_F8F6F4_SSEJSG_SG_fSE_SE_NS4_17integral_constantINS4_4UMMA5MajorELSO_0EEESP_NSM_INSN_7ScaleInELSQ_0EEESR_EEEEEENS4_6LayoutISC_NS5_IJNSA_ILi0EEESV_SV_EEEEENS5_IJNS4_10UnderscoreESY_SY_EEEEENS4_13SM90_TMA_LOADENS4_14ComposedLayoutINS4_7SwizzleILi2ELi4ELi3EEENS4_18smem_ptr_flag_bitsILi8EEENSU_INS5_IJNSA_ILi8EEESE_EEENS5_IJSE_SB_EEEEEEEvNS4_8identityES11_S1B_vS1C_EENS_8epilogue10collective18CollectiveEpilogueINS1E_23Sm100TmaWarpSpecializedILi1ELi1ELi32ELb0ELb0EEEJSF_NS5_IJNSU_ISE_SB_EES1J_EEESG_SH_SG_SH_NS1E_6fusion15FusionCallbacksIS1I_NS1L_17LinearCombinationISG_fSG_fLNS_15FloatRoundStyleE2EEESF_S1K_JEEENS4_5SM1004TMEM4LOAD26SM100_TMEM_LOAD_16dp32b32xES11_S1B_NS4_39AutoVectorizingCopyWithAssumedAlignmentILi128EEENS4_14SM90_TMA_STOREES1B_S1W_S1W_EEEvvEEEEvNT_6ParamsE)
        /*0038*/ 	.word	0x00000000


	//----- nvinfo : EIATTR_MIN_STACK_SIZE
	.align		4
.L_27:
        /*003c*/ 	.byte	0x04, 0x12
        /*003e*/ 	.short	(.L_29 - .L_28)
	.align		4
.L_28:
        /*0040*/ 	.word	index@(_ZN7cutlass13device_kernelINS_4gemm6kernel13GemmUniversalIN4cute5tupleIJiiiiEEENS1_10collective13CollectiveMmaINS1_35MainloopSm100TmaUmmaWarpSpecializedILi6ELi2ELi4ENS5_IJNS4_1CILi1EEESB_SB_EEEEENS5_IJNSA_ILi64EEESE_SE_EEENS_12float_e5m2_tENS5_IJlSB_lEEESG_SH_NS4_8TiledMMAINS4_8MMA_AtomIJNS4_10MMA_TraitsINS4_19SM100_MMA_F8F6F4_SSEJSG_SG_fSE_SE_NS4_17integral_constantINS4_4UMMA5MajorELSO_0EEESP_NSM_INSN_7ScaleInELSQ_0EEESR_EEEEEENS4_6LayoutISC_NS5_IJNSA_ILi0EEESV_SV_EEEEENS5_IJNS4_10UnderscoreESY_SY_EEEEENS4_13SM90_TMA_LOADENS4_14ComposedLayoutINS4_7SwizzleILi2ELi4ELi3EEENS4_18smem_ptr_flag_bitsILi8EEENSU_INS5_IJNSA_ILi8EEESE_EEENS5_IJSE_SB_EEEEEEEvNS4_8identityES11_S1B_vS1C_EENS_8epilogue10collective18CollectiveEpilogueINS1E_23Sm100TmaWarpSpecializedILi1ELi1ELi32ELb0ELb0EEEJSF_NS5_IJNSU_ISE_SB_EES1J_EEESG_SH_SG_SH_NS1E_6fusion15FusionCallbacksIS1I_NS1L_17LinearCombinationISG_fSG_fLNS_15FloatRoundStyleE2EEESF_S1K_JEEENS4_5SM1004TMEM4LOAD26SM100_TMEM_LOAD_16dp32b32xES11_S1B_NS4_39AutoVectorizingCopyWithAssumedAlignmentILi128EEENS4_14SM90_TMA_STOREES1B_S1W_S1W_EEEvvEEEEvNT_6ParamsE)
        /*0044*/ 	.word	0x00000000
.L_29:


//--------------------- .nv.compat                --------------------------
	.section	.nv.compat,"",@"SHT_CUDA_COMPAT_INFO"
	.align	4
        /*0000*/ 	.byte	0x02, 0x09, 0x01, 0x00, 0x02, 0x02, 0x02, 0x00, 0x02, 0x05, 0x05, 0x00, 0x03, 0x07, 0x01, 0x01
        /*0010*/ 	.byte	0x02, 0x03, 0x01, 0x00, 0x02, 0x06, 0x01, 0x00, 0x04, 0x0b, 0x08, 0x00, 0x09, 0x00, 0x00, 0x00
        /*0020*/ 	.byte	0x00, 0x00, 0x00, 0x00


//--------------------- .nv.info._ZN7cutlass13device_kernelINS_4gemm6kernel13GemmUniversalIN4cute5tupleIJiiiiEEENS1_10collective13CollectiveMmaINS1_35MainloopSm100TmaUmmaWarpSpecializedILi6ELi2ELi4ENS5_IJNS4_1CILi1EEESB_SB_EEEEENS5_IJNSA_ILi64EEESE_SE_EEENS_12float_e5m2_tENS5_IJlSB_lEEESG_SH_NS4_8TiledMMAINS4_8MMA_AtomIJNS4_10MMA_TraitsINS4_19SM100_MMA_F8F6F4_SSEJSG_SG_fSE_SE_NS4_17integral_constantINS4_4UMMA5MajorELSO_0EEESP_NSM_INSN_7ScaleInELSQ_0EEESR_EEEEEENS4_6LayoutISC_NS5_IJNSA_ILi0EEESV_SV_EEEEENS5_IJNS4_10UnderscoreESY_SY_EEEEENS4_13SM90_TMA_LOADENS4_14ComposedLayoutINS4_7SwizzleILi2ELi4ELi3EEENS4_18smem_ptr_flag_bitsILi8EEENSU_INS5_IJNSA_ILi8EEESE_EEENS5_IJSE_SB_EEEEEEEvNS4_8identityES11_S1B_vS1C_EENS_8epilogue10collective18CollectiveEpilogueINS1E_23Sm100TmaWarpSpecializedILi1ELi1ELi32ELb0ELb0EEEJSF_NS5_IJNSU_ISE_SB_EES1J_EEESG_SH_SG_SH_NS1E_6fusion15FusionCallbacksIS1I_NS1L_17LinearCombinationISG_fSG_fLNS_15FloatRoundStyleE2EEESF_S1K_JEEENS4_5SM1004TMEM4LOAD26SM100_TMEM_LOAD_16dp32b32xES11_S1B_NS4_39AutoVectorizingCopyWithAssumedAlignmentILi128EEENS4_14SM90_TMA_STOREES1B_S1W_S1W_EEEvvEEEEvNT_6ParamsE --------------------------
	.section	.nv.info._ZN7cutlass13device_kernelINS_4gemm6kernel13GemmUniversalIN4cute5tupleIJiiiiEEENS1_10collective13CollectiveMmaINS1_35MainloopSm100TmaUmmaWarpSpecializedILi6ELi2ELi4ENS5_IJNS4_1CILi1EEESB_SB_EEEEENS5_IJNSA_ILi64EEESE_SE_EEENS_12float_e5m2_tENS5_IJlSB_lEEESG_SH_NS4_8TiledMMAINS4_8MMA_AtomIJNS4_10MMA_TraitsINS4_19SM100_MMA_F8F6F4_SSEJSG_SG_fSE_SE_NS4_17integral_constantINS4_4UMMA5MajorELSO_0EEESP_NSM_INSN_7ScaleInELSQ_0EEESR_EEEEEENS4_6LayoutISC_NS5_IJNSA_ILi0EEESV_SV_EEEEENS5_IJNS4_10UnderscoreESY_SY_EEEEENS4_13SM90_TMA_LOADENS4_14ComposedLayoutINS4_7SwizzleILi2ELi4ELi3EEENS4_18smem_ptr_flag_bitsILi8EEENSU_INS5_IJNSA_ILi8EEESE_EEENS5_IJSE_SB_EEEEEEEvNS4_8identityES11_S1B_vS1C_EENS_8epilogue10collective18CollectiveEpilogueINS1E_23Sm100TmaWarpSpecializedILi1ELi1ELi32ELb0ELb0EEEJSF_NS5_IJNSU_ISE_SB_EES1J_EEESG_SH_SG_SH_NS1E_6fusion15FusionCallbacksIS1I_NS1L_17LinearCombinationISG_fSG_fLNS_15FloatRoundStyleE2EEESF_S1K_JEEENS4_5SM1004TMEM4LOAD26SM100_TMEM_LOAD_16dp32b32xES11_S1B_NS4_39AutoVectorizingCopyWithAssumedAlignmentILi128EEENS4_14SM90_TMA_STOREES1B_S1W_S1W_EEEvvEEEEvNT_6ParamsE,"",@"SHT_CUDA_INFO"
	.sectionflags	@""
	.align	4


	//----- nvinfo : EIATTR_CUDA_API_VERSION
	.align		4
        /*0000*/ 	.byte	0x04, 0x37
        /*0002*/ 	.short	(.L_31 - .L_30)
.L_30:
        /*0004*/ 	.word	0x00000082


	//----- nvinfo : EIATTR_KPARAM_INFO
	.align		4
.L_31:
        /*0008*/ 	.byte	0x04, 0x17
        /*000a*/ 	.short	(.L_33 - .L_32)
.L_32:
        /*000c*/ 	.word	0x00000000
        /*0010*/ 	.short	0x0000
        /*0012*/ 	.short	0x0000
        /*0014*/ 	.byte	0x00, 0xf0, 0x01, 0x20


	//----- nvinfo : EIATTR_AT_ENTRY_FRAGMENTS
	.align		4
.L_33:
        /*0018*/ 	.byte	0x04, 0x4f
        /*001a*/ 	.short	(.L_35 - .L_34)


	//   ....[0]....
.L_34:
        /*001c*/ 	.word	0x00000006


	//----- nvinfo : EIATTR_RESERVED_SMEM_USED
	.align		4
.L_35:
        /*0020*/ 	.byte	0x01, 0x41
	.zero		2


	//----- nvinfo : EIATTR_SPARSE_MMA_MASK
	.align		4
        /*0024*/ 	.byte	0x03, 0x50
        /*0026*/ 	.short	0x0000


	//----- nvinfo : EIATTR_TCGEN05_1CTA_USED
	.align		4
        /*0028*/ 	.byte	0x01, 0x51
	.zero		2


	//----- nvinfo : EIATTR_MAXREG_COUNT
	.align		4
        /*002c*/ 	.byte	0x03, 0x1b
        /*002e*/ 	.short	0x00ff


	//----- nvinfo : EIATTR_NUM_BARRIERS
	.align		4
        /*0030*/ 	.byte	0x02, 0x4c
        /*0032*/ 	.byte	0x07
	.zero		1


	//----- nvinfo : EIATTR_EXTERNS
	.align		4
        /*0034*/ 	.byte	0x04, 0x0f
        /*0036*/ 	.short	(.L_37 - .L_36)


	//   ....[0]....
	.align		4
.L_36:
        /*0038*/ 	.word	index@(__assertfail)


	//----- nvinfo : EIATTR_MERCURY_ISA_VERSION
	.align		4
.L_37:
        /*003c*/ 	.byte	0x03, 0x5f
        /*003e*/ 	.short	0x0101


	//----- nvinfo : EIATTR_INT_WARP_WIDE_INSTR_OFFSETS
	.align		4
        /*0040*/ 	.byte	0x04, 0x31
        /*0042*/ 	.short	(.L_39 - .L_38)


	//   ....[0]....
.L_38:
        /*0044*/ 	.word	0x00001da0


	//   ....[1]....
        /*0048*/ 	.word	0x00003890


	//   ....[2]....
        /*004c*/ 	.word	0x000038b0


	//   ....[3]....
        /*0050*/ 	.word	0x000038e0


	//   ....[4]....
        /*0054*/ 	.word	0x000042f0


	//   ....[5]....
        /*0058*/ 	.word	0x000043e0


	//----- nvinfo : EIATTR_COOP_GROUP_MASK_REGIDS
	.align		4
.L_39:
        /*005c*/ 	.byte	0x04, 0x29
        /*005e*/ 	.short	(.L_41 - .L_40)


	//   ....[0]....
.L_40:
        /*0060*/ 	.word	0xffffffff


	//   ....[1]....
        /*0064*/ 	.word	0xffffffff


	//   ....[2]....
        /*0068*/ 	.word	0xffffffff


	//   ....[3]....
        /*006c*/ 	.word	0xffffffff


	//   ....[4]....
        /*0070*/ 	.word	0xffffffff


	//   ....[5]....
        /*0074*/ 	.word	0xffffffff


	//   ....[6]....
        /*0078*/ 	.word	0xffffffff


	//   ....[7]....
        /*007c*/ 	.word	0xffffffff


	//   ....[8]....
        /*0080*/ 	.word	0xffffffff


	//   ....[9]....
        /*0084*/ 	.word	0xffffffff


	//   ....[10]....
        /*0088*/ 	.word	0xffffffff


	//   ....[11]....
        /*008c*/ 	.word	0xffffffff


	//   ....[12]....
        /*0090*/ 	.word	0xffffffff


	//----- nvinfo : EIATTR_COOP_GROUP_INSTR_OFFSETS
	.align		4
.L_41:
        /*0094*/ 	.byte	0x04, 0x28
        /*0096*/ 	.short	(.L_43 - .L_42)


	//   ....[0]....
.L_42:
        /*0098*/ 	.word	0x00000090


	//   ....[1]....
        /*009c*/ 	.word	0x000004d0


	//   ....[2]....
        /*00a0*/ 	.word	0x00000680


	//   ....[3]....
        /*00a4*/ 	.word	0x000007c0


	//   ....[4]....
        /*00a8*/ 	.word	0x000008c0


	//   ....[5]....
        /*00ac*/ 	.word	0x00000a30


	//   ....[6]....
        /*00b0*/ 	.word	0x00000bd0


	//   ....[7]....
        /*00b4*/ 	.word	0x00001c80


	//   ....[8]....
        /*00b8*/ 	.word	0x00002b80


	//   ....[9]....
        /*00bc*/ 	.word	0x00002d90


	//   ....[10]....
        /*00c0*/ 	.word	0x00002dc0


	//   ....[11]....
        /*00c4*/ 	.word	0x00003770


	//   ....[12]....
        /*00c8*/ 	.word	0x000039a0


	//----- nvinfo : EIATTR_VRC_CTA_INIT_COUNT
	.align		4
.L_43:
        /*00cc*/ 	.byte	0x02, 0x4a
        /*00ce*/ 	.byte	0x80
	.zero		1


	//----- nvinfo : EIATTR_SYSCALL_OFFSETS
	.align		4
        /*00d0*/ 	.byte	0x04, 0x46
        /*00d2*/ 	.short	(.L_45 - .L_44)


	//   ....[0]....
.L_44:
        /*00d4*/ 	.word	0x00004e00


	//   ....[1]....
        /*00d8*/ 	.word	0x00004f40


	//   ....[2]....
        /*00dc*/ 	.word	0x000056a0


	//----- nvinfo : EIATTR_MBARRIER_INSTR_OFFSETS
	.align		4
.L_45:
        /*00e0*/ 	.byte	0x04, 0x39
        /*00e2*/ 	.short	(.L_47 - .L_46)


	//   ....[0]....
.L_46:
        /*00e4*/ 	.word	0x000005b0
        /*00e8*/ 	.word	0x000000ff
        /*00ec*/ 	.word	0x00000000
        /*00f0*/ 	.short	0x0100
        /*00f2*/ 	.byte	0x05
	.zero		1


	//   ....[1]....
        /*00f4*/ 	.word	0x000005c0
        /*00f8*/ 	.word	0x000000ff
        /*00fc*/ 	.word	0x00000030
        /*0100*/ 	.short	0x0100
        /*0102*/ 	.byte	0x05
	.zero		1


	//   ....[2]....
        /*0104*/ 	.word	0x000005d0
        /*0108*/ 	.word	0x000000ff
        /*010c*/ 	.word	0x00000008
        /*0110*/ 	.short	0x0100
        /*0112*/ 	.byte	0x05
	.zero		1


	//   ....[3]....
        /*0114*/ 	.word	0x000005e0
        /*0118*/ 	.word	0x000000ff
        /*011c*/ 	.word	0x00000038
        /*0120*/ 	.short	0x0100
        /*0122*/ 	.byte	0x05
	.zero		1


	//   ....[4]....
        /*0124*/ 	.word	0x000005f0
        /*0128*/ 	.word	0x000000ff
        /*012c*/ 	.word	0x00000010
        /*0130*/ 	.short	0x0100
        /*0132*/ 	.byte	0x05
	.zero		1


	//   ....[5]....
        /*0134*/ 	.word	0x00000600
        /*0138*/ 	.word	0x000000ff
        /*013c*/ 	.word	0x00000040
        /*0140*/ 	.short	0x0100
        /*0142*/ 	.byte	0x05
	.zero		1


	//   ....[6]....
        /*0144*/ 	.word	0x00000610
        /*0148*/ 	.word	0x000000ff
        /*014c*/ 	.word	0x00000018
        /*0150*/ 	.short	0x0100
        /*0152*/ 	.byte	0x05
	.zero		1


	//   ....[7]....
        /*0154*/ 	.word	0x00000620
        /*0158*/ 	.word	0x000000ff
        /*015c*/ 	.word	0x00000048
        /*0160*/ 	.short	0x0100
        /*0162*/ 	.byte	0x05
	.zero		1


	//   ....[8]....
        /*0164*/ 	.word	0x00000630
        /*0168*/ 	.word	0x000000ff
        /*016c*/ 	.word	0x00000020
        /*0170*/ 	.short	0x0100
        /*0172*/ 	.byte	0x05
	.zero		1


	//   ....[9]....
        /*0174*/ 	.word	0x00000640
        /*0178*/ 	.word	0x000000ff
        /*017c*/ 	.word	0x00000050
        /*0180*/ 	.short	0x0100
        /*0182*/ 	.byte	0x05
	.zero		1


	//   ....[10]....
        /*0184*/ 	.word	0x00000650
        /*0188*/ 	.word	0x000000ff
        /*018c*/ 	.word	0x00000028
        /*0190*/ 	.short	0x0100
        /*0192*/ 	.byte	0x05
	.zero		1


	//   ....[11]....
        /*0194*/ 	.word	0x00000660
        /*0198*/ 	.word	0x000000ff
        /*019c*/ 	.word	0x00000058
        /*01a0*/ 	.short	0x0100
        /*01a2*/ 	.byte	0x05
	.zero		1


	//   ....[12]....
        /*01a4*/ 	.word	0x00000790
        /*01a8*/ 	.word	0x000000ff
        /*01ac*/ 	.word	0x00000060
        /*01b0*/ 	.short	0x0100
        /*01b2*/ 	.byte	0x06
	.zero		1


	//   ....[13]....
        /*01b4*/ 	.word	0x000007a0
        /*01b8*/ 	.word	0x000000ff
        /*01bc*/ 	.word	0x00000068
        /*01c0*/ 	.short	0x0100
        /*01c2*/ 	.byte	0x06
	.zero		1


	//   ....[14]....
        /*01c4*/ 	.word	0x00000890
        /*01c8*/ 	.word	0x000000ff
        /*01cc*/ 	.word	0x00000070
        /*01d0*/ 	.short	0x0100
        /*01d2*/ 	.byte	0x05
	.zero		1


	//   ....[15]....
        /*01d4*/ 	.word	0x000008a0
        /*01d8*/ 	.word	0x000000ff
        /*01dc*/ 	.word	0x00000078
        /*01e0*/ 	.short	0x0100
        /*01e2*/ 	.byte	0x05
	.zero		1


	//   ....[16]....
        /*01e4*/ 	.word	0x000009e0
        /*01e8*/ 	.word	0x000000ff
        /*01ec*/ 	.word	0x00000080
        /*01f0*/ 	.short	0x0100
        /*01f2*/ 	.byte	0x05
	.zero		1


	//   ....[17]....
        /*01f4*/ 	.word	0x000009f0
        /*01f8*/ 	.word	0x000000ff
        /*01fc*/ 	.word	0x00000090
        /*0200*/ 	.short	0x0100
        /*0202*/ 	.byte	0x05
	.zero		1


	//   ....[18]....
        /*0204*/ 	.word	0x00000a00
        /*0208*/ 	.word	0x000000ff
        /*020c*/ 	.word	0x00000088
        /*0210*/ 	.short	0x0100
        /*0212*/ 	.byte	0x05
	.zero		1


	//   ....[19]....
        /*0214*/ 	.word	0x00000a10
        /*0218*/ 	.word	0x000000ff
        /*021c*/ 	.word	0x00000098
        /*0220*/ 	.short	0x0100
        /*0222*/ 	.byte	0x05
	.zero		1


	//   ....[20]....
        /*0224*/ 	.word	0x00000b40
        /*0228*/ 	.word	0x000000ff
        /*022c*/ 	.word	0x000000a0
        /*0230*/ 	.short	0x0100
        /*0232*/ 	.byte	0x06
	.zero		1


	//   ....[21]....
        /*0234*/ 	.word	0x00000b50
        /*0238*/ 	.word	0x000000ff
        /*023c*/ 	.word	0x000000c0
        /*0240*/ 	.short	0x0100
        /*0242*/ 	.byte	0x06
	.zero		1


	//   ....[22]....
        /*0244*/ 	.word	0x00000b60
        /*0248*/ 	.word	0x000000ff
        /*024c*/ 	.word	0x000000a8
        /*0250*/ 	.short	0x0100
        /*0252*/ 	.byte	0x06
	.zero		1


	//   ....[23]....
        /*0254*/ 	.word	0x00000b70
        /*0258*/ 	.word	0x000000ff
        /*025c*/ 	.word	0x000000c8
        /*0260*/ 	.short	0x0100
        /*0262*/ 	.byte	0x06
	.zero		1


	//   ....[24]....
        /*0264*/ 	.word	0x00000b80
        /*0268*/ 	.word	0x000000ff
        /*026c*/ 	.word	0x000000b0
        /*0270*/ 	.short	0x0100
        /*0272*/ 	.byte	0x06
	.zero		1


	//   ....[25]....
        /*0274*/ 	.word	0x00000b90
        /*0278*/ 	.word	0x000000ff
        /*027c*/ 	.word	0x000000d0
        /*0280*/ 	.short	0x0100
        /*0282*/ 	.byte	0x06
	.zero		1


	//   ....[26]....
        /*0284*/ 	.word	0x00000ba0
        /*0288*/ 	.word	0x000000ff
        /*028c*/ 	.word	0x000000b8
        /*0290*/ 	.short	0x0100
        /*0292*/ 	.byte	0x06
	.zero		1


	//   ....[27]....
        /*0294*/ 	.word	0x00000bb0
        /*0298*/ 	.word	0x000000ff
        /*029c*/ 	.word	0x000000d8
        /*02a0*/ 	.short	0x0100
        /*02a2*/ 	.byte	0x06
	.zero		1


	//   ....[28]....
        /*02a4*/ 	.word	0x00000ca0
        /*02a8*/ 	.word	0x000000ff
        /*02ac*/ 	.word	0x000000e0
        /*02b0*/ 	.short	0x0100
        /*02b2*/ 	.byte	0x05
	.zero		1


	//   ....[29]....
        /*02b4*/ 	.word	0x00000cb0
        /*02b8*/ 	.word	0x000000ff
        /*02bc*/ 	.word	0x000000f0
        /*02c0*/ 	.short	0x0100
        /*02c2*/ 	.byte	0x05
	.zero		1


	//   ....[30]....
        /*02c4*/ 	.word	0x00000cc0
        /*02c8*/ 	.word	0x000000ff
        /*02cc*/ 	.word	0x000000e8
        /*02d0*/ 	.short	0x0100
        /*02d2*/ 	.byte	0x05
	.zero		1


	//   ....[31]....
        /*02d4*/ 	.word	0x00000cd0
        /*02d8*/ 	.word	0x000000ff
        /*02dc*/ 	.word	0x000000f8
        /*02e0*/ 	.short	0x0100
        /*02e2*/ 	.byte	0x05
	.zero		1


	//   ....[32]....
        /*02e4*/ 	.word	0x000015a0
        /*02e8*/ 	.word	0x00000003
        /*02ec*/ 	.word	0x000000f0
        /*02f0*/ 	.short	0x010a
        /*02f2*/ 	.byte	0xff
	.zero		1


	//   ....[33]....
        /*02f4*/ 	.word	0x000015d0
        /*02f8*/ 	.word	0x00000003
        /*02fc*/ 	.word	0x000000e0
        /*0300*/ 	.short	0x0101
        /*0302*/ 	.byte	0xff
	.zero		1


	//   ....[34]....
        /*0304*/ 	.word	0x000016a0
        /*0308*/ 	.word	0x000000ff
        /*030c*/ 	.word	0x00000030
        /*0310*/ 	.short	0x010a
        /*0312*/ 	.byte	0x08
	.zero		1


	//   ....[35]....
        /*0314*/ 	.word	0x00001740
        /*0318*/ 	.word	0x000000ff
        /*031c*/ 	.word	0x00000030
        /*0320*/ 	.short	0x010a
        /*0322*/ 	.byte	0x21
	.zero		1


	//   ....[36]....
        /*0324*/ 	.word	0x000018a0
        /*0328*/ 	.word	0x000000ff
        /*032c*/ 	.word	0x00000030
        /*0330*/ 	.short	0x010a
        /*0332*/ 	.byte	0x08
	.zero		1


	//   ....[37]....
        /*0334*/ 	.word	0x00001990
        /*0338*/ 	.word	0x000000ff
        /*033c*/ 	.word	0x00000078
        /*0340*/ 	.short	0x0101
        /*0342*/ 	.byte	0x04
	.zero		1


	//   ....[38]....
        /*0344*/ 	.word	0x000019b0
        /*0348*/ 	.word	0x000000ff
        /*034c*/ 	.word	0x00000030
        /*0350*/ 	.short	0x010a
        /*0352*/ 	.byte	0x08
	.zero		1


	//   ....[39]....
        /*0354*/ 	.word	0x00001a30
        /*0358*/ 	.word	0x000000ff
        /*035c*/ 	.word	0x00000030
        /*0360*/ 	.short	0x010a
        /*0362*/ 	.byte	0x11
	.zero		1


	//   ....[40]....
        /*0364*/ 	.word	0x00001b90
        /*0368*/ 	.word	0x000000ff
        /*036c*/ 	.word	0x00000030
        /*0370*/ 	.short	0x010a
        /*0372*/ 	.byte	0x08
	.zero		1


	//   ....[41]....
        /*0374*/ 	.word	0x00001cb0
        /*0378*/ 	.word	0x00000002
        /*037c*/ 	.word	0x00000080
        /*0380*/ 	.short	0x010a
        /*0382*/ 	.byte	0xff
	.zero		1


	//   ....[42]....
        /*0384*/ 	.word	0x00001d70
        /*0388*/ 	.word	0x00000002
        /*038c*/ 	.word	0x00000000
        /*0390*/ 	.short	0x0101
        /*0392*/ 	.byte	0xff
	.zero		1


	//   ....[43]....
        /*0394*/ 	.word	0x000022d0
        /*0398*/ 	.word	0x000000ff
        /*039c*/ 	.word	0x00000000
        /*03a0*/ 	.short	0x010a
        /*03a2*/ 	.byte	0x05
	.zero		1


	//   ....[44]....
        /*03a4*/ 	.word	0x00002360
        /*03a8*/ 	.word	0x000000ff
        /*03ac*/ 	.word	0x00000000
        /*03b0*/ 	.short	0x010a
        /*03b2*/ 	.byte	0x05
	.zero		1


	//   ....[45]....
        /*03b4*/ 	.word	0x000023f0
        /*03b8*/ 	.word	0x000000ff
        /*03bc*/ 	.word	0x00000000
        /*03c0*/ 	.short	0x010a
        /*03c2*/ 	.byte	0x05
	.zero		1


	//   ....[46]....
        /*03c4*/ 	.word	0x00002480
        /*03c8*/ 	.word	0x000000ff
        /*03cc*/ 	.word	0x00000000
        /*03d0*/ 	.short	0x010a
        /*03d2*/ 	.byte	0x05
	.zero		1


	//   ....[47]....
        /*03d4*/ 	.word	0x00002510
        /*03d8*/ 	.word	0x000000ff
        /*03dc*/ 	.word	0x00000000
        /*03e0*/ 	.short	0x010a
        /*03e2*/ 	.byte	0x05
	.zero		1


	//   ....[48]....
        /*03e4*/ 	.word	0x000025b0
        /*03e8*/ 	.word	0x00000000
        /*03ec*/ 	.word	0x00000000
        /*03f0*/ 	.short	0x010a
        /*03f2*/ 	.byte	0xff
	.zero		1


	//   ....[49]....
        /*03f4*/ 	.word	0x000026d0
        /*03f8*/ 	.word	0x00000000
        /*03fc*/ 	.word	0x000000e0
        /*0400*/ 	.short	0x010a
        /*0402*/ 	.byte	0xff
	.zero		1


	//   ....[50]....
        /*0404*/ 	.word	0x00002730
        /*0408*/ 	.word	0x00000004
        /*040c*/ 	.word	0x00000000
        /*0410*/ 	.short	0x0101
        /*0412*/ 	.byte	0xff
	.zero		1


	//   ....[51]....
        /*0414*/ 	.word	0x00002750
        /*0418*/ 	.word	0x000000ff
        /*041c*/ 	.word	0x00000090
        /*0420*/ 	.short	0x010a
        /*0422*/ 	.byte	0x05
	.zero		1


	//   ....[52]....
        /*0424*/ 	.word	0x00002870
        /*0428*/ 	.word	0x00000000
        /*042c*/ 	.word	0x00000080
        /*0430*/ 	.short	0x010a
        /*0432*/ 	.byte	0xff
	.zero		1


	//   ....[53]....
        /*0434*/ 	.word	0x00002980
        /*0438*/ 	.word	0x00000000
        /*043c*/ 	.word	0x00000000
        /*0440*/ 	.short	0x0101
        /*0442*/ 	.byte	0xff
	.zero		1


	//   ....[54]....
        /*0444*/ 	.word	0x00002a10
        /*0448*/ 	.word	0x000000ff
        /*044c*/ 	.word	0x00000090
        /*0450*/ 	.short	0x0106
        /*0452*/ 	.byte	0x05
	.zero		1


	//   ....[55]....
        /*0454*/ 	.word	0x00002a30
        /*0458*/ 	.word	0x000000ff
        /*045c*/ 	.word	0x00000090
        /*0460*/ 	.short	0x010a
        /*0462*/ 	.byte	0x05
	.zero		1


	//   ....[56]....
        /*0464*/ 	.word	0x00002ac0
        /*0468*/ 	.word	0x000000ff
        /*046c*/ 	.word	0x00000090
        /*0470*/ 	.short	0x0106
        /*0472*/ 	.byte	0x04
	.zero		1


	//   ....[57]....
        /*0474*/ 	.word	0x00002b00
        /*0478*/ 	.word	0x00000000
        /*047c*/ 	.word	0x00000090
        /*0480*/ 	.short	0x010a
        /*0482*/ 	.byte	0xff
	.zero		1


	//   ....[58]....
        /*0484*/ 	.word	0x00003000
        /*0488*/ 	.word	0x00000000
        /*048c*/ 	.word	0x00000080
        /*0490*/ 	.short	0x010a
        /*0492*/ 	.byte	0xff
	.zero		1


	//   ....[59]....
        /*0494*/ 	.word	0x00003100
        /*0498*/ 	.word	0x00000003
        /*049c*/ 	.word	0x00000000
        /*04a0*/ 	.short	0x0101
        /*04a2*/ 	.byte	0xff
	.zero		1


	//   ....[60]....
        /*04a4*/ 	.word	0x00003110
        /*04a8*/ 	.word	0x000000ff
        /*04ac*/ 	.word	0x00000000
        /*04b0*/ 	.short	0x010a
        /*04b2*/ 	.byte	0x04
	.zero		1


	//   ....[61]....
        /*04b4*/ 	.word	0x00003190
        /*04b8*/ 	.word	0x000000ff
        /*04bc*/ 	.word	0x000000c0
        /*04c0*/ 	.short	0x010a
        /*04c2*/ 	.byte	0x08
	.zero		1


	//   ....[62]....
        /*04c4*/ 	.word	0x00003270
        /*04c8*/ 	.word	0x000000ff
        /*04cc*/ 	.word	0x00000000
        /*04d0*/ 	.short	0x010a
        /*04d2*/ 	.byte	0x07
	.zero		1


	//   ....[63]....
        /*04d4*/ 	.word	0x000033b0
        /*04d8*/ 	.word	0x000000ff
        /*04dc*/ 	.word	0x00000000
        /*04e0*/ 	.short	0x010a
        /*04e2*/ 	.byte	0x04
	.zero		1


	//   ....[64]....
        /*04e4*/ 	.word	0x000035a0
        /*04e8*/ 	.word	0x000000ff
        /*04ec*/ 	.word	0x00000000
        /*04f0*/ 	.short	0x010a
        /*04f2*/ 	.byte	0x05
	.zero		1


	//   ....[65]....
        /*04f4*/ 	.word	0x00003630
        /*04f8*/ 	.word	0x000000ff
        /*04fc*/ 	.word	0x00000000
        /*0500*/ 	.short	0x010a
        /*0502*/ 	.byte	0x05
	.zero		1


	//   ....[66]....
        /*0504*/ 	.word	0x000036c0
        /*0508*/ 	.word	0x000000ff
        /*050c*/ 	.word	0x00000000
        /*0510*/ 	.short	0x010a
        /*0512*/ 	.byte	0x05
	.zero		1


	//   ....[67]....
        /*0514*/ 	.word	0x00003750
        /*0518*/ 	.word	0x000000ff
        /*051c*/ 	.word	0x00000000
        /*0520*/ 	.short	0x010a
        /*0522*/ 	.byte	0x07
	.zero		1


	//   ....[68]....
        /*0524*/ 	.word	0x00003b90
        /*0528*/ 	.word	0x00000000
        /*052c*/ 	.word	0x00000080
        /*0530*/ 	.short	0x010a
        /*0532*/ 	.byte	0xff
	.zero		1


	//   ....[69]....
        /*0534*/ 	.word	0x00003c80
        /*0538*/ 	.word	0x00000000
        /*053c*/ 	.word	0x00000000
        /*0540*/ 	.short	0x0101
        /*0542*/ 	.byte	0xff
	.zero		1


	//   ....[70]....
        /*0544*/ 	.word	0x00003fa0
        /*0548*/ 	.word	0x000000ff
        /*054c*/ 	.word	0x00000078
        /*0550*/ 	.short	0x010a
        /*0552*/ 	.byte	0x06
	.zero		1


	//   ....[71]....
        /*0554*/ 	.word	0x00004120
        /*0558*/ 	.word	0x000000ff
        /*055c*/ 	.word	0x00000068
        /*0560*/ 	.short	0x010a
        /*0562*/ 	.byte	0x06
	.zero		1


	//   ....[72]....
        /*0564*/ 	.word	0x00004450
        /*0568*/ 	.word	0x000000ff
        /*056c*/ 	.word	0x00000060
        /*0570*/ 	.short	0x010b
        /*0572*/ 	.byte	0x06
	.zero		1


	//   ....[73]....
        /*0574*/ 	.word	0x00004470
        /*0578*/ 	.word	0x000000ff
        /*057c*/ 	.word	0x00000000
        /*0580*/ 	.short	0x0101
        /*0582*/ 	.byte	0x25
	.zero		1


	//   ....[74]....
        /*0584*/ 	.word	0x000044b0
        /*0588*/ 	.word	0x00000000
        /*058c*/ 	.word	0x00000068
        /*0590*/ 	.short	0x010a
        /*0592*/ 	.byte	0xff
	.zero		1


	//   ....[75]....
        /*0594*/ 	.word	0x00004810
        /*0598*/ 	.word	0x00000000
        /*059c*/ 	.word	0x00000080
        /*05a0*/ 	.short	0x010a
        /*05a2*/ 	.byte	0xff
	.zero		1


	//   ....[76]....
        /*05a4*/ 	.word	0x00004920
        /*05a8*/ 	.word	0x00000000
        /*05ac*/ 	.word	0x00000000
        /*05b0*/ 	.short	0x0101
        /*05b2*/ 	.byte	0xff
	.zero		1


	//   ....[77]....
        /*05b4*/ 	.word	0x000052d0
        /*05b8*/ 	.word	0x000000ff
        /*05bc*/ 	.word	0x00000060
        /*05c0*/ 	.short	0x010a
        /*05c2*/ 	.byte	0x2b
	.zero		1


	//   ....[78]....
        /*05c4*/ 	.word	0x000052f0
        /*05c8*/ 	.word	0x0000005c
        /*05cc*/ 	.word	0x000000a0
        /*05d0*/ 	.short	0x010a
        /*05d2*/ 	.byte	0xff
	.zero		1


	//   ....[79]....
        /*05d4*/ 	.word	0x00005440
        /*05d8*/ 	.word	0x000000ff
        /*05dc*/ 	.word	0x00000060
        /*05e0*/ 	.short	0x010a
        /*05e2*/ 	.byte	0x2b
	.zero		1


	//   ....[80]....
        /*05e4*/ 	.word	0x00005520
        /*05e8*/ 	.word	0x000000ff
        /*05ec*/ 	.word	0x00000000
        /*05f0*/ 	.short	0x0101
        /*05f2*/ 	.byte	0x04
	.zero		1


	//   ....[81]....
        /*05f4*/ 	.word	0x00005580
        /*05f8*/ 	.word	0x0000005c
        /*05fc*/ 	.word	0x000000a0
        /*0600*/ 	.short	0x010a
        /*0602*/ 	.byte	0xff
	.zero		1


	//   ....[82]....
        /*0604*/ 	.word	0x00005950
        /*0608*/ 	.word	0x000000ff
        /*060c*/ 	.word	0x00000000
        /*0610*/ 	.short	0x0101
        /*0612*/ 	.byte	0x05
	.zero		1


	//   ....[83]....
        /*0614*/ 	.word	0x000061e0
        /*0618*/ 	.word	0x00000003
        /*061c*/ 	.word	0x000000f0
        /*0620*/ 	.short	0x010a
        /*0622*/ 	.byte	0xff
	.zero		1


	//   ....[84]....
        /*0624*/ 	.word	0x00006240
        /*0628*/ 	.word	0x00000002
        /*062c*/ 	.word	0x00000030
        /*0630*/ 	.short	0x010a
        /*0632*/ 	.byte	0xff
	.zero		1


	//   ....[85]....
        /*0634*/ 	.word	0x000062a0
        /*0638*/ 	.word	0x00000002
        /*063c*/ 	.word	0x00000030
        /*0640*/ 	.short	0x010a
        /*0642*/ 	.byte	0xff
	.zero		1


	//   ....[86]....
        /*0644*/ 	.word	0x000062f0
        /*0648*/ 	.word	0x00000002
        /*064c*/ 	.word	0x00000080
        /*0650*/ 	.short	0x010a
        /*0652*/ 	.byte	0xff
	.zero		1


	//   ....[87]....
        /*0654*/ 	.word	0x00006350
        /*0658*/ 	.word	0x00000000
        /*065c*/ 	.word	0x00000000
        /*0660*/ 	.short	0x010a
        /*0662*/ 	.byte	0xff
	.zero		1


	//   ....[88]....
        /*0664*/ 	.word	0x000063b0
        /*0668*/ 	.word	0x00000000
        /*066c*/ 	.word	0x00000000
        /*0670*/ 	.short	0x010a
        /*0672*/ 	.byte	0xff
	.zero		1


	//   ....[89]....
        /*0674*/ 	.word	0x00006410
        /*0678*/ 	.word	0x00000000
        /*067c*/ 	.word	0x00000000
        /*0680*/ 	.short	0x010a
        /*0682*/ 	.byte	0xff
	.zero		1


	//   ....[90]....
        /*0684*/ 	.word	0x00006470
        /*0688*/ 	.word	0x00000000
        /*068c*/ 	.word	0x00000000
        /*0690*/ 	.short	0x010a
        /*0692*/ 	.byte	0xff
	.zero		1


	//   ....[91]....
        /*0694*/ 	.word	0x000064d0
        /*0698*/ 	.word	0x00000000
        /*069c*/ 	.word	0x00000000
        /*06a0*/ 	.short	0x010a
        /*06a2*/ 	.byte	0xff
	.zero		1


	//   ....[92]....
        /*06a4*/ 	.word	0x00006520
        /*06a8*/ 	.word	0x00000000
        /*06ac*/ 	.word	0x000000e0
        /*06b0*/ 	.short	0x010a
        /*06b2*/ 	.byte	0xff
	.zero		1


	//   ....[93]....
        /*06b4*/ 	.word	0x00006580
        /*06b8*/ 	.word	0x00000000
        /*06bc*/ 	.word	0x00000090
        /*06c0*/ 	.short	0x010a
        /*06c2*/ 	.byte	0xff
	.zero		1


	//   ....[94]....
        /*06c4*/ 	.word	0x000065d0
        /*06c8*/ 	.word	0x00000000
        /*06cc*/ 	.word	0x00000080
        /*06d0*/ 	.short	0x010a
        /*06d2*/ 	.byte	0xff
	.zero		1


	//   ....[95]....
        /*06d4*/ 	.word	0x00006630
        /*06d8*/ 	.word	0x00000000
        /*06dc*/ 	.word	0x00000090
        /*06e0*/ 	.short	0x010a
        /*06e2*/ 	.byte	0xff
	.zero		1


	//   ....[96]....
        /*06e4*/ 	.word	0x00006680
        /*06e8*/ 	.word	0x00000000
        /*06ec*/ 	.word	0x00000080
        /*06f0*/ 	.short	0x010a
        /*06f2*/ 	.byte	0xff
	.zero		1


	//   ....[97]....
        /*06f4*/ 	.word	0x000066e0
        /*06f8*/ 	.word	0x00000003
        /*06fc*/ 	.word	0x000000c0
        /*0700*/ 	.short	0x010a
        /*0702*/ 	.byte	0xff
	.zero		1


	//   ....[98]....
        /*0704*/ 	.word	0x00006740
        /*0708*/ 	.word	0x00000000
        /*070c*/ 	.word	0x00000000
        /*0710*/ 	.short	0x010a
        /*0712*/ 	.byte	0xff
	.zero		1


	//   ....[99]....
        /*0714*/ 	.word	0x000067a0
        /*0718*/ 	.word	0x00000000
        /*071c*/ 	.word	0x00000000
        /*0720*/ 	.short	0x010a
        /*0722*/ 	.byte	0xff
	.zero		1


	//   ....[100]....
        /*0724*/ 	.word	0x00006800
        /*0728*/ 	.word	0x00000000
        /*072c*/ 	.word	0x00000000
        /*0730*/ 	.short	0x010a
        /*0732*/ 	.byte	0xff
	.zero		1


	//   ....[101]....
        /*0734*/ 	.word	0x00006860
        /*0738*/ 	.word	0x00000000
        /*073c*/ 	.word	0x00000000
        /*0740*/ 	.short	0x010a
        /*0742*/ 	.byte	0xff
	.zero		1


	//   ....[102]....
        /*0744*/ 	.word	0x000068c0
        /*0748*/ 	.word	0x00000000
        /*074c*/ 	.word	0x00000000
        /*0750*/ 	.short	0x010a
        /*0752*/ 	.byte	0xff
	.zero		1


	//   ....[103]....
        /*0754*/ 	.word	0x00006910
        /*0758*/ 	.word	0x00000000
        /*075c*/ 	.word	0x00000080
        /*0760*/ 	.short	0x010a
        /*0762*/ 	.byte	0xff
	.zero		1


	//   ....[104]....
        /*0764*/ 	.word	0x00006970
        /*0768*/ 	.word	0x00000000
        /*076c*/ 	.word	0x00000078
        /*0770*/ 	.short	0x010a
        /*0772*/ 	.byte	0xff
	.zero		1


	//   ....[105]....
        /*0774*/ 	.word	0x000069d0
        /*0778*/ 	.word	0x00000003
        /*077c*/ 	.word	0x00000068
        /*0780*/ 	.short	0x010a
        /*0782*/ 	.byte	0xff
	.zero		1


	//   ....[106]....
        /*0784*/ 	.word	0x00006a20
        /*0788*/ 	.word	0x00000000
        /*078c*/ 	.word	0x00000080
        /*0790*/ 	.short	0x010a
        /*0792*/ 	.byte	0xff
	.zero		1


	//   ....[107]....
        /*0794*/ 	.word	0x00006a80
        /*0798*/ 	.word	0x00000000
        /*079c*/ 	.word	0x00000060
        /*07a0*/ 	.short	0x010a
        /*07a2*/ 	.byte	0xff
	.zero		1


	//   ....[108]....
        /*07a4*/ 	.word	0x00006ad0
        /*07a8*/ 	.word	0x0000005c
        /*07ac*/ 	.word	0x000000a0
        /*07b0*/ 	.short	0x010a
        /*07b2*/ 	.byte	0xff
	.zero		1


	//----- nvinfo : EIATTR_NUM_MBARRIERS
	.align		4
.L_47:
        /*07b4*/ 	.byte	0x03, 0x38
        /*07b6*/ 	.short	0x0020


	//----- nvinfo : EIATTR_EXIT_INSTR_OFFSETS
	.align		4
        /*07b8*/ 	.byte	0x04, 0x1c
        /*07ba*/ 	.short	(.L_49 - .L_48)


	//   ....[0]....
.L_48:
        /*07bc*/ 	.word	0x000025e0


	//   ....[1]....
        /*07c0*/ 	.word	0x00002ad0


	//   ....[2]....
        /*07c4*/ 	.word	0x00002b30


	//   ....[3]....
        /*07c8*/ 	.word	0x000039b0


	//   ....[4]....
        /*07cc*/ 	.word	0x000044e0


	//   ....[5]....
        /*07d0*/ 	.word	0x00004520


	//   ....[6]....
        /*07d4*/ 	.word	0x000061d0


	//----- nvinfo : EIATTR_MAX_THREADS
	.align		4
.L_49:
        /*07d8*/ 	.byte	0x04, 0x05
        /*07da*/ 	.short	(.L_51 - .L_50)
.L_50:
        /*07dc*/ 	.word	0x00000100
        /*07e0*/ 	.word	0x00000001
        /*07e4*/ 	.word	0x00000001


	//----- nvinfo : EIATTR_CRS_STACK_SIZE
	.align		4
.L_51:
        /*07e8*/ 	.byte	0x04, 0x1e
        /*07ea*/ 	.short	(.L_53 - .L_52)
.L_52:
        /*07ec*/ 	.word	0x00000000


	//----- nvinfo : EIATTR_CBANK_PARAM_SIZE
	.align		4
.L_53:
        /*07f0*/ 	.byte	0x03, 0x19
        /*07f2*/ 	.short	0x0800


	//----- nvinfo : EIATTR_PARAM_CBANK
	.align		4
        /*07f4*/ 	.byte	0x04, 0x0a
        /*07f6*/ 	.short	(.L_55 - .L_54)
	.align		4
.L_54:
        /*07f8*/ 	.word	index@(.nv.constant0._ZN7cutlass13device_kernelINS_4gemm6kernel13GemmUniversalIN4cute5tupleIJiiiiEEENS1_10collective13CollectiveMmaINS1_35MainloopSm100TmaUmmaWarpSpecializedILi6ELi2ELi4ENS5_IJNS4_1CILi1EEESB_SB_EEEEENS5_IJNSA_ILi64EEESE_SE_EEENS_12float_e5m2_tENS5_IJlSB_lEEESG_SH_NS4_8TiledMMAINS4_8MMA_AtomIJNS4_10MMA_TraitsINS4_19SM100_MMA_F8F6F4_SSEJSG_SG_fSE_SE_NS4_17integral_constantINS4_4UMMA5MajorELSO_0EEESP_NSM_INSN_7ScaleInELSQ_0EEESR_EEEEEENS4_6LayoutISC_NS5_IJNSA_ILi0EEESV_SV_EEEEENS5_IJNS4_10UnderscoreESY_SY_EEEEENS4_13SM90_TMA_LOADENS4_14ComposedLayoutINS4_7SwizzleILi2ELi4ELi3EEENS4_18smem_ptr_flag_bitsILi8EEENSU_INS5_IJNSA_ILi8EEESE_EEENS5_IJSE_SB_EEEEEEEvNS4_8identityES11_S1B_vS1C_EENS_8epilogue10collective18CollectiveEpilogueINS1E_23Sm100TmaWarpSpecializedILi1ELi1ELi32ELb0ELb0EEEJSF_NS5_IJNSU_ISE_SB_EES1J_EEESG_SH_SG_SH_NS1E_6fusion15FusionCallbacksIS1I_NS1L_17LinearCombinationISG_fSG_fLNS_15FloatRoundStyleE2EEESF_S1K_JEEENS4_5SM1004TMEM4LOAD26SM100_TMEM_LOAD_16dp32b32xES11_S1B_NS4_39AutoVectorizingCopyWithAssumedAlignmentILi128EEENS4_14SM90_TMA_STOREES1B_S1W_S1W_EEEvvEEEEvNT_6ParamsE)
        /*07fc*/ 	.short	0x0380
        /*07fe*/ 	.short	0x0800


	//----- nvinfo : EIATTR_SW_WAR
	.align		4
.L_55:
        /*0800*/ 	.byte	0x04, 0x36
        /*0802*/ 	.short	(.L_57 - .L_56)
.L_56:
        /*0804*/ 	.word	0x00000008
.L_57:


//--------------------- .nv.callgraph             --------------------------
	.section	.nv.callgraph,"",@"SHT_CUDA_CALLGRAPH"
	.align	4
	.sectionentsize	8
	.align		4
        /*0000*/ 	.word	0x00000000
	.align		4
        /*0004*/ 	.word	0xffffffff
	.align		4
        /*0008*/ 	.word	index@(_ZN7cutlass13device_kernelINS_4gemm6kernel13GemmUniversalIN4cute5tupleIJiiiiEEENS1_10collective13CollectiveMmaINS1_35MainloopSm100TmaUmmaWarpSpecializedILi6ELi2ELi4ENS5_IJNS4_1CILi1EEESB_SB_EEEEENS5_IJNSA_ILi64EEESE_SE_EEENS_12float_e5m2_tENS5_IJlSB_lEEESG_SH_NS4_8TiledMMAINS4_8MMA_AtomIJNS4_10MMA_TraitsINS4_19SM100_MMA_F8F6F4_SSEJSG_SG_fSE_SE_NS4_17integral_constantINS4_4UMMA5MajorELSO_0EEESP_NSM_INSN_7ScaleInELSQ_0EEESR_EEEEEENS4_6LayoutISC_NS5_IJNSA_ILi0EEESV_SV_EEEEENS5_IJNS4_10UnderscoreESY_SY_EEEEENS4_13SM90_TMA_LOADENS4_14ComposedLayoutINS4_7SwizzleILi2ELi4ELi3EEENS4_18smem_ptr_flag_bitsILi8EEENSU_INS5_IJNSA_ILi8EEESE_EEENS5_IJSE_SB_EEEEEEEvNS4_8identityES11_S1B_vS1C_EENS_8epilogue10collective18CollectiveEpilogueINS1E_23Sm100TmaWarpSpecializedILi1ELi1ELi32ELb0ELb0EEEJSF_NS5_IJNSU_ISE_SB_EES1J_EEESG_SH_SG_SH_NS1E_6fusion15FusionCallbacksIS1I_NS1L_17LinearCombinationISG_fSG_fLNS_15FloatRoundStyleE2EEESF_S1K_JEEENS4_5SM1004TMEM4LOAD26SM100_TMEM_LOAD_16dp32b32xES11_S1B_NS4_39AutoVectorizingCopyWithAssumedAlignmentILi128EEENS4_14SM90_TMA_STOREES1B_S1W_S1W_EEEvvEEEEvNT_6ParamsE)
	.align		4
        /*000c*/ 	.word	index@(__assertfail)
	.align		4
        /*0010*/ 	.word	0x00000000
	.align		4
        /*0014*/ 	.word	0xfffffffe
	.align		4
        /*0018*/ 	.word	0x00000000
	.align		4
        /*001c*/ 	.word	0xfffffffd
	.align		4
        /*0020*/ 	.word	0x00000000
	.align		4
        /*0024*/ 	.word	0xfffffffc


//--------------------- .nv.constant4             --------------------------
	.section	.nv.constant4,"a",@progbits
	.align	8
	.align		8
.nv.constant4:
        /*0000*/ 	.dword	__assertfail
	.align		8
        /*0008*/ 	.dword	__unnamed_1
	.align		8
        /*0010*/ 	.dword	__unnamed_2
	.align		8
        /*0018*/ 	.dword	_ZN40_INTERNAL_7542c323_4_k_cu_cd5fb8f3_201034cuda3std3__45__cpo5beginE
	.align		8
        /*0020*/ 	.dword	_ZN40_INTERNAL_7542c323_4_k_cu_cd5fb8f3_201034cuda3std3__45__cpo3endE
	.align		8
        /*0028*/ 	.dword	_ZN40_INTERNAL_7542c323_4_k_cu_cd5fb8f3_201034cuda3std3__45__cpo6cbeginE
	.align		8
        /*0030*/ 	.dword	_ZN40_INTERNAL_7542c323_4_k_cu_cd5fb8f3_201034cuda3std3__45__cpo4cendE
	.align		8
        /*0038*/ 	.dword	_ZN40_INTERNAL_7542c323_4_k_cu_cd5fb8f3_201034cuda3std3__442_GLOBAL__N__7542c323_4_k_cu_cd5fb8f3_201036ignoreE
	.align		8
        /*0040*/ 	.dword	_ZN40_INTERNAL_7542c323_4_k_cu_cd5fb8f3_201034cuda3std3__419piecewise_constructE
	.align		8
        /*0048*/ 	.dword	_ZN40_INTERNAL_7542c323_4_k_cu_cd5fb8f3_201034cuda3std3__48in_placeE
	.align		8
        /*0050*/ 	.dword	_ZN40_INTERNAL_7542c323_4_k_cu_cd5fb8f3_201034cuda3std6ranges3__45__cpo4swapE
	.align		8
        /*0058*/ 	.dword	_ZN40_INTERNAL_7542c323_4_k_cu_cd5fb8f3_201034cuda3std6ranges3__45__cpo9iter_moveE
	.align		8
        /*0060*/ 	.dword	_ZN40_INTERNAL_7542c323_4_k_cu_cd5fb8f3_201034cute7productE
	.align		8
        /*0068*/ 	.dword	_ZN40_INTERNAL_7542c323_4_k_cu_cd5fb8f3_201034cute1_E
	.align		8
        /*0070*/ 	.dword	$str$25
	.align		8
        /*0078*/ 	.dword	$str$26
	.align		8
        /*0080*/ 	.dword	$str$27
	.align		8
        /*0088*/ 	.dword	$str$28


//--------------------- .text._ZN7cutlass13device_kernelINS_4gemm6kernel13GemmUniversalIN4cute5tupleIJiiiiEEENS1_10collective13CollectiveMmaINS1_35MainloopSm100TmaUmmaWarpSpecializedILi6ELi2ELi4ENS5_IJNS4_1CILi1EEESB_SB_EEEEENS5_IJNSA_ILi64EEESE_SE_EEENS_12float_e5m2_tENS5_IJlSB_lEEESG_SH_NS4_8TiledMMAINS4_8MMA_AtomIJNS4_10MMA_TraitsINS4_19SM100_MMA_F8F6F4_SSEJSG_SG_fSE_SE_NS4_17integral_constantINS4_4UMMA5MajorELSO_0EEESP_NSM_INSN_7ScaleInELSQ_0EEESR_EEEEEENS4_6LayoutISC_NS5_IJNSA_ILi0EEESV_SV_EEEEENS5_IJNS4_10UnderscoreESY_SY_EEEEENS4_13SM90_TMA_LOADENS4_14ComposedLayoutINS4_7SwizzleILi2ELi4ELi3EEENS4_18smem_ptr_flag_bitsILi8EEENSU_INS5_IJNSA_ILi8EEESE_EEENS5_IJSE_SB_EEEEEEEvNS4_8identityES11_S1B_vS1C_EENS_8epilogue10collective18CollectiveEpilogueINS1E_23Sm100TmaWarpSpecializedILi1ELi1ELi32ELb0ELb0EEEJSF_NS5_IJNSU_ISE_SB_EES1J_EEESG_SH_SG_SH_NS1E_6fusion15FusionCallbacksIS1I_NS1L_17LinearCombinationISG_fSG_fLNS_15FloatRoundStyleE2EEESF_S1K_JEEENS4_5SM1004TMEM4LOAD26SM100_TMEM_LOAD_16dp32b32xES11_S1B_NS4_39AutoVectorizingCopyWithAssumedAlignmentILi128EEENS4_14SM90_TMA_STOREES1B_S1W_S1W_EEEvvEEEEvNT_6ParamsE --------------------------
	.section	.text._ZN7cutlass13device_kernelINS_4gemm6kernel13GemmUniversalIN4cute5tupleIJiiiiEEENS1_10collective13CollectiveMmaINS1_35MainloopSm100TmaUmmaWarpSpecializedILi6ELi2ELi4ENS5_IJNS4_1CILi1EEESB_SB_EEEEENS5_IJNSA_ILi64EEESE_SE_EEENS_12float_e5m2_tENS5_IJlSB_lEEESG_SH_NS4_8TiledMMAINS4_8MMA_AtomIJNS4_10MMA_TraitsINS4_19SM100_MMA_F8F6F4_SSEJSG_SG_fSE_SE_NS4_17integral_constantINS4_4UMMA5MajorELSO_0EEESP_NSM_INSN_7ScaleInELSQ_0EEESR_EEEEEENS4_6LayoutISC_NS5_IJNSA_ILi0EEESV_SV_EEEEENS5_IJNS4_10UnderscoreESY_SY_EEEEENS4_13SM90_TMA_LOADENS4_14ComposedLayoutINS4_7SwizzleILi2ELi4ELi3EEENS4_18smem_ptr_flag_bitsILi8EEENSU_INS5_IJNSA_ILi8EEESE_EEENS5_IJSE_SB_EEEEEEEvNS4_8identityES11_S1B_vS1C_EENS_8epilogue10collective18CollectiveEpilogueINS1E_23Sm100TmaWarpSpecializedILi1ELi1ELi32ELb0ELb0EEEJSF_NS5_IJNSU_ISE_SB_EES1J_EEESG_SH_SG_SH_NS1E_6fusion15FusionCallbacksIS1I_NS1L_17LinearCombinationISG_fSG_fLNS_15FloatRoundStyleE2EEESF_S1K_JEEENS4_5SM1004TMEM4LOAD26SM100_TMEM_LOAD_16dp32b32xES11_S1B_NS4_39AutoVectorizingCopyWithAssumedAlignmentILi128EEENS4_14SM90_TMA_STOREES1B_S1W_S1W_EEEvvEEEEvNT_6ParamsE,"ax",@progbits
	.align	128
.text._ZN7cutlass13device_kernelINS_4gemm6kernel13GemmUniversalIN4cute5tupleIJiiiiEEENS1_10collective13CollectiveMmaINS1_35MainloopSm100TmaUmmaWarpSpecializedILi6ELi2ELi4ENS5_IJNS4_1CILi1EEESB_SB_EEEEENS5_IJNSA_ILi64EEESE_SE_EEENS_12float_e5m2_tENS5_IJlSB_lEEESG_SH_NS4_8TiledMMAINS4_8MMA_AtomIJNS4_10MMA_TraitsINS4_19SM100_MMA_F8F6F4_SSEJSG_SG_fSE_SE_NS4_17integral_constantINS4_4UMMA5MajorELSO_0EEESP_NSM_INSN_7ScaleInELSQ_0EEESR_EEEEEENS4_6LayoutISC_NS5_IJNSA_ILi0EEESV_SV_EEEEENS5_IJNS4_10UnderscoreESY_SY_EEEEENS4_13SM90_TMA_LOADENS4_14ComposedLayoutINS4_7SwizzleILi2ELi4ELi3EEENS4_18smem_ptr_flag_bitsILi8EEENSU_INS5_IJNSA_ILi8EEESE_EEENS5_IJSE_SB_EEEEEEEvNS4_8identityES11_S1B_vS1C_EENS_8epilogue10collective18CollectiveEpilogueINS1E_23Sm100TmaWarpSpecializedILi1ELi1ELi32ELb0ELb0EEEJSF_NS5_IJNSU_ISE_SB_EES1J_EEESG_SH_SG_SH_NS1E_6fusion15FusionCallbacksIS1I_NS1L_17LinearCombinationISG_fSG_fLNS_15FloatRoundStyleE2EEESF_S1K_JEEENS4_5SM1004TMEM4LOAD26SM100_TMEM_LOAD_16dp32b32xES11_S1B_NS4_39AutoVectorizingCopyWithAssumedAlignmentILi128EEENS4_14SM90_TMA_STOREES1B_S1W_S1W_EEEvvEEEEvNT_6ParamsE:
        .type           _ZN7cutlass13device_kernelINS_4gemm6kernel13GemmUniversalIN4cute5tupleIJiiiiEEENS1_10collective13CollectiveMmaINS1_35MainloopSm100TmaUmmaWarpSpecializedILi6ELi2ELi4ENS5_IJNS4_1CILi1EEESB_SB_EEEEENS5_IJNSA_ILi64EEESE_SE_EEENS_12float_e5m2_tENS5_IJlSB_lEEESG_SH_NS4_8TiledMMAINS4_8MMA_AtomIJNS4_10MMA_TraitsINS4_19SM100_MMA_F8F6F4_SSEJSG_SG_fSE_SE_NS4_17integral_constantINS4_4UMMA5MajorELSO_0EEESP_NSM_INSN_7ScaleInELSQ_0EEESR_EEEEEENS4_6LayoutISC_NS5_IJNSA_ILi0EEESV_SV_EEEEENS5_IJNS4_10UnderscoreESY_SY_EEEEENS4_13SM90_TMA_LOADENS4_14ComposedLayoutINS4_7SwizzleILi2ELi4ELi3EEENS4_18smem_ptr_flag_bitsILi8EEENSU_INS5_IJNSA_ILi8EEESE_EEENS5_IJSE_SB_EEEEEEEvNS4_8identityES11_S1B_vS1C_EENS_8epilogue10collective18CollectiveEpilogueINS1E_23Sm100TmaWarpSpecializedILi1ELi1ELi32ELb0ELb0EEEJSF_NS5_IJNSU_ISE_SB_EES1J_EEESG_SH_SG_SH_NS1E_6fusion15FusionCallbacksIS1I_NS1L_17LinearCombinationISG_fSG_fLNS_15FloatRoundStyleE2EEESF_S1K_JEEENS4_5SM1004TMEM4LOAD26SM100_TMEM_LOAD_16dp32b32xES11_S1B_NS4_39AutoVectorizingCopyWithAssumedAlignmentILi128EEENS4_14SM90_TMA_STOREES1B_S1W_S1W_EEEvvEEEEvNT_6ParamsE,@function
        .size           _ZN7cutlass13device_kernelINS_4gemm6kernel13GemmUniversalIN4cute5tupleIJiiiiEEENS1_10collective13CollectiveMmaINS1_35MainloopSm100TmaUmmaWarpSpecializedILi6ELi2ELi4ENS5_IJNS4_1CILi1EEESB_SB_EEEEENS5_IJNSA_ILi64EEESE_SE_EEENS_12float_e5m2_tENS5_IJlSB_lEEESG_SH_NS4_8TiledMMAINS4_8MMA_AtomIJNS4_10MMA_TraitsINS4_19SM100_MMA_F8F6F4_SSEJSG_SG_fSE_SE_NS4_17integral_constantINS4_4UMMA5MajorELSO_0EEESP_NSM_INSN_7ScaleInELSQ_0EEESR_EEEEEENS4_6LayoutISC_NS5_IJNSA_ILi0EEESV_SV_EEEEENS5_IJNS4_10UnderscoreESY_SY_EEEEENS4_13SM90_TMA_LOADENS4_14ComposedLayoutINS4_7SwizzleILi2ELi4ELi3EEENS4_18smem_ptr_flag_bitsILi8EEENSU_INS5_IJNSA_ILi8EEESE_EEENS5_IJSE_SB_EEEEEEEvNS4_8identityES11_S1B_vS1C_EENS_8epilogue10collective18CollectiveEpilogueINS1E_23Sm100TmaWarpSpecializedILi1ELi1ELi32ELb0ELb0EEEJSF_NS5_IJNSU_ISE_SB_EES1J_EEESG_SH_SG_SH_NS1E_6fusion15FusionCallbacksIS1I_NS1L_17LinearCombinationISG_fSG_fLNS_15FloatRoundStyleE2EEESF_S1K_JEEENS4_5SM1004TMEM4LOAD26SM100_TMEM_LOAD_16dp32b32xES11_S1B_NS4_39AutoVectorizingCopyWithAssumedAlignmentILi128EEENS4_14SM90_TMA_STOREES1B_S1W_S1W_EEEvvEEEEvNT_6ParamsE,(.L_x_134 - _ZN7cutlass13device_kernelINS_4gemm6kernel13GemmUniversalIN4cute5tupleIJiiiiEEENS1_10collective13CollectiveMmaINS1_35MainloopSm100TmaUmmaWarpSpecializedILi6ELi2ELi4ENS5_IJNS4_1CILi1EEESB_SB_EEEEENS5_IJNSA_ILi64EEESE_SE_EEENS_12float_e5m2_tENS5_IJlSB_lEEESG_SH_NS4_8TiledMMAINS4_8MMA_AtomIJNS4_10MMA_TraitsINS4_19SM100_MMA_F8F6F4_SSEJSG_SG_fSE_SE_NS4_17integral_constantINS4_4UMMA5MajorELSO_0EEESP_NSM_INSN_7ScaleInELSQ_0EEESR_EEEEEENS4_6LayoutISC_NS5_IJNSA_ILi0EEESV_SV_EEEEENS5_IJNS4_10UnderscoreESY_SY_EEEEENS4_13SM90_TMA_LOADENS4_14ComposedLayoutINS4_7SwizzleILi2ELi4ELi3EEENS4_18smem_ptr_flag_bitsILi8EEENSU_INS5_IJNSA_ILi8EEESE_EEENS5_IJSE_SB_EEEEEEEvNS4_8identityES11_S1B_vS1C_EENS_8epilogue10collective18CollectiveEpilogueINS1E_23Sm100TmaWarpSpecializedILi1ELi1ELi32ELb0ELb0EEEJSF_NS5_IJNSU_ISE_SB_EES1J_EEESG_SH_SG_SH_NS1E_6fusion15FusionCallbacksIS1I_NS1L_17LinearCombinationISG_fSG_fLNS_15FloatRoundStyleE2EEESF_S1K_JEEENS4_5SM1004TMEM4LOAD26SM100_TMEM_LOAD_16dp32b32xES11_S1B_NS4_39AutoVectorizingCopyWithAssumedAlignmentILi128EEENS4_14SM90_TMA_STOREES1B_S1W_S1W_EEEvvEEEEvNT_6ParamsE)
        .other          _ZN7cutlass13device_kernelINS_4gemm6kernel13GemmUniversalIN4cute5tupleIJiiiiEEENS1_10collective13CollectiveMmaINS1_35MainloopSm100TmaUmmaWarpSpecializedILi6ELi2ELi4ENS5_IJNS4_1CILi1EEESB_SB_EEEEENS5_IJNSA_ILi64EEESE_SE_EEENS_12float_e5m2_tENS5_IJlSB_lEEESG_SH_NS4_8TiledMMAINS4_8MMA_AtomIJNS4_10MMA_TraitsINS4_19SM100_MMA_F8F6F4_SSEJSG_SG_fSE_SE_NS4_17integral_constantINS4_4UMMA5MajorELSO_0EEESP_NSM_INSN_7ScaleInELSQ_0EEESR_EEEEEENS4_6LayoutISC_NS5_IJNSA_ILi0EEESV_SV_EEEEENS5_IJNS4_10UnderscoreESY_SY_EEEEENS4_13SM90_TMA_LOADENS4_14ComposedLayoutINS4_7SwizzleILi2ELi4ELi3EEENS4_18smem_ptr_flag_bitsILi8EEENSU_INS5_IJNSA_ILi8EEESE_EEENS5_IJSE_SB_EEEEEEEvNS4_8identityES11_S1B_vS1C_EENS_8epilogue10collective18CollectiveEpilogueINS1E_23Sm100TmaWarpSpecializedILi1ELi1ELi32ELb0ELb0EEEJSF_NS5_IJNSU_ISE_SB_EES1J_EEESG_SH_SG_SH_NS1E_6fusion15FusionCallbacksIS1I_NS1L_17LinearCombinationISG_fSG_fLNS_15FloatRoundStyleE2EEESF_S1K_JEEENS4_5SM1004TMEM4LOAD26SM100_TMEM_LOAD_16dp32b32xES11_S1B_NS4_39AutoVectorizingCopyWithAssumedAlignmentILi128EEENS4_14SM90_TMA_STOREES1B_S1W_S1W_EEEvvEEEEvNT_6ParamsE,@"STO_CUDA_ENTRY STV_DEFAULT"
_ZN7cutlass13device_kernelINS_4gemm6kernel13GemmUniversalIN4cute5tupleIJiiiiEEENS1_10collective13CollectiveMmaINS1_35MainloopSm100TmaUmmaWarpSpecializedILi6ELi2ELi4ENS5_IJNS4_1CILi1EEESB_SB_EEEEENS5_IJNSA_ILi64EEESE_SE_EEENS_12float_e5m2_tENS5_IJlSB_lEEESG_SH_NS4_8TiledMMAINS4_8MMA_AtomIJNS4_10MMA_TraitsINS4_19SM100_MMA_F8F6F4_SSEJSG_SG_fSE_SE_NS4_17integral_constantINS4_4UMMA5MajorELSO_0EEESP_NSM_INSN_7ScaleInELSQ_0EEESR_EEEEEENS4_6LayoutISC_NS5_IJNSA_ILi0EEESV_SV_EEEEENS5_IJNS4_10UnderscoreESY_SY_EEEEENS4_13SM90_TMA_LOADENS4_14ComposedLayoutINS4_7SwizzleILi2ELi4ELi3EEENS4_18smem_ptr_flag_bitsILi8EEENSU_INS5_IJNSA_ILi8EEESE_EEENS5_IJSE_SB_EEEEEEEvNS4_8identityES11_S1B_vS1C_EENS_8epilogue10collective18CollectiveEpilogueINS1E_23Sm100TmaWarpSpecializedILi1ELi1ELi32ELb0ELb0EEEJSF_NS5_IJNSU_ISE_SB_EES1J_EEESG_SH_SG_SH_NS1E_6fusion15FusionCallbacksIS1I_NS1L_17LinearCombinationISG_fSG_fLNS_15FloatRoundStyleE2EEESF_S1K_JEEENS4_5SM1004TMEM4LOAD26SM100_TMEM_LOAD_16dp32b32xES11_S1B_NS4_39AutoVectorizingCopyWithAssumedAlignmentILi128EEENS4_14SM90_TMA_STOREES1B_S1W_S1W_EEEvvEEEEvNT_6ParamsE:
[----:B------:R-:W1:Y:S01]  /*0000*/  LDC R1, c[0x0][0x37c] ;  /* 0x0000df00ff017b82 */ /* 0x000e620000000800 */
[----:B------:R-:W2:Y:S01]  /*0010*/  S2R R101, SR_TID.X ;  /* 0x0000000000657919 */ /* 0x000ea20000002100 */
[----:B------:R-:W3:Y:S01]  /*0020*/  LDCU.64 UR4, c[0x0][0x890] ;  /* 0x00011200ff0477ac */ /* 0x000ee20008000a00 */
[----:B------:R-:W-:Y:S02]  /*0030*/  PRMT R96, RZ, 0x7610, R96 ;  /* 0x00007610ff607816 */ /* 0x000fe40000000060 */
[----:B------:R-:W-:Y:S01]  /*0040*/  ELECT P5, URZ, PT ;  /* 0x0000000000ff782f */ /* 0x000fe200038a0000 */
[----:B------:R-:W4:Y:S01]  /*0050*/  LDCU.64 UR40, c[0x0][0x358] ;  /* 0x00006b00ff2877ac */ /* 0x000f220008000a00 */
[----:B---3--:R-:W-:-:S04]  /*0060*/  UISETP.NE.U32.AND UP0, UPT, UR4, URZ, UPT ;  /* 0x000000ff0400728c */ /* 0x008fc8000bf05070 */
[----:B------:R-:W-:Y:S01]  /*0070*/  UISETP.NE.AND.EX UP0, UPT, UR5, URZ, UPT, UP0 ;  /* 0x000000ff0500728c */ /* 0x000fe2000bf05300 */
[----:B--2---:R-:W-:-:S05]  /*0080*/  SHF.R.U32.HI R104, RZ, 0x5, R101 ;  /* 0x00000005ff687819 */ /* 0x004fca0000011665 */
[----:B------:R-:W2:Y:S02]  /*0090*/  SHFL.IDX PT, R0, R104, RZ, 0x1f ;  /* 0x00001fff68007589 */ /* 0x000ea400000e0000 */
[----:B--2---:R-:W-:Y:S01]  /*00a0*/  R2UR UR8, R0 ;  /* 0x00000000000872ca */ /* 0x004fe200000e0000 */
[----:B-1--4-:R-:W-:-:S14]  /*00b0*/  BRA.U UP0, `(.L_x_0) ;  /* 0x00000001002c7547 */ /* 0x012fdc000b800000 */
[----:B------:R-:W1:Y:S02]  /*00c0*/  LDCU.64 UR6, c[0x0][0x888] ;  /* 0x00011100ff0677ac */ /* 0x000e640008000a00 */
[----:B-1----:R-:W-:-:S04]  /*00d0*/  UISETP.NE.U32.AND UP0, UPT, UR6, URZ, UPT ;  /* 0x000000ff0600728c */ /* 0x002fc8000bf05070 */
[----:B------:R-:W-:-:S09]  /*00e0*/  UISETP.NE.AND.EX UP0, UPT, UR7, URZ, UPT, UP0 ;  /* 0x000000ff0700728c */ /* 0x000fd2000bf05300 */
[----:B------:R-:W-:Y:S05]  /*00f0*/  BRA.U !UP0, `(.L_x_1) ;  /* 0x0000000108107547 */ /* 0x000fea000b800000 */
[----:B------:R-:W1:Y:S02]  /*0100*/  LDC.64 R2, c[0x0][0x888] ;  /* 0x00022200ff027b82 */ /* 0x000e640000000a00 */
[----:B-1----:R1:W5:Y:S01]  /*0110*/  LDG.E R49, desc[UR40][R2.64] ;  /* 0x0000002802317981 */ /* 0x002362000c1e1900 */
[----:B------:R-:W-:Y:S01]  /*0120*/  HFMA2 R96, -RZ, RZ, 0, 5.9604644775390625e-08 ;  /* 0x00000001ff607431 */ /* 0x000fe200000001ff */
[----:B------:R-:W-:Y:S05]  /*0130*/  BRA `(.L_x_0) ;  /* 0x00000000000c7947 */ /* 0x000fea0003800000 */
.L_x_1:
[----:B------:R-:W1:Y:S01]  /*0140*/  LDCU UR6, c[0x0][0x880] ;  /* 0x00011000ff0677ac */ /* 0x000e620008000800 */
[----:B------:R-:W-:Y:S01]  /*0150*/  HFMA2 R96, -RZ, RZ, 0, 5.9604644775390625e-08 ;  /* 0x00000001ff607431 */ /* 0x000fe200000001ff */
[----:B-1----:R-:W-:-:S07]  /*0160*/  MOV R49, UR6 ;  /* 0x0000000600317c02 */ /* 0x002fce0008000f00 */
.L_x_0:
[----:B------:R-:W2:Y:S02]  /*0170*/  LDCU.64 UR6, c[0x0][0x8b0] ;  /* 0x00011600ff0677ac */ /* 0x000ea40008000a00 */
[----:B--2---:R-:W-:-:S04]  /*0180*/  UISETP.NE.U32.AND UP0, UPT, UR6, URZ, UPT ;  /* 0x000000ff0600728c */ /* 0x004fc8000bf05070 */
[----:B------:R-:W-:-:S09]  /*0190*/  UISETP.NE.AND.EX UP0, UPT, UR7, URZ, UPT, UP0 ;  /* 0x000000ff0700728c */ /* 0x000fd2000bf05300 */
[----:B------:R-:W-:Y:S05]  /*01a0*/  BRA.U UP0, `(.L_x_2) ;  /* 0x0000000100247547 */ /* 0x000fea000b800000 */
[----:B------:R-:W2:Y:S02]  /*01b0*/  LDCU.64 UR6, c[0x0][0x8a8] ;  /* 0x00011500ff0677ac */ /* 0x000ea40008000a00 */
[----:B--2---:R-:W-:-:S04]  /*01c0*/  UISETP.NE.U32.AND UP0, UPT, UR6, URZ, UPT ;  /* 0x000000ff0600728c */ /* 0x004fc8000bf05070 */
[----:B------:R-:W-:-:S09]  /*01d0*/  UISETP.NE.AND.EX UP0, UPT, UR7, URZ, UPT, UP0 ;  /* 0x000000ff0700728c */ /* 0x000fd2000bf05300 */
[----:B------:R-:W-:Y:S05]  /*01e0*/  BRA.U !UP0, `(.L_x_3) ;  /* 0x00000001080c7547 */ /* 0x000fea000b800000 */
[----:B-1----:R-:W1:Y:S02]  /*01f0*/  LDC.64 R2, c[0x0][0x8a8] ;  /* 0x00022a00ff027b82 */ /* 0x002e640000000a00 */
[----:B-1----:R2:W5:Y:S01]  /*0200*/  LDG.E R47, desc[UR40][R2.64] ;  /* 0x00000028022f7981 */ /* 0x002562000c1e1900 */
[----:B------:R-:W-:Y:S05]  /*0210*/  BRA `(.L_x_2) ;  /* 0x0000000000087947 */ /* 0x000fea0003800000 */
.L_x_3:
[----:B------:R-:W2:Y:S02]  /*0220*/  LDCU UR6, c[0x0][0x8a0] ;  /* 0x00011400ff0677ac */ /* 0x000ea40008000800 */
[----:B--2---:R-:W-:Y:S02]  /*0230*/  MOV R47, UR6 ;  /* 0x00000006002f7c02 */ /* 0x004fe40008000f00 */
.L_x_2:
[----:B------:R-:W-:Y:S01]  /*0240*/  IMAD.U32 R0, RZ, RZ, UR8 ;  /* 0x00000008ff007e24 */ /* 0x000fe2000f8e00ff */
[----:B------:R-:W-:Y:S04]  /*0250*/  BSSY.RECONVERGENT B0, `(.L_x_4) ;  /* 0x000000c000007945 */ /* 0x000fe80003800200 */
[C---:B------:R-:W-:Y:S02]  /*0260*/  ISETP.NE.OR P1, PT, R0.reuse, 0x1, !P5 ;  /* 0x000000010000780c */ /* 0x040fe40006f25670 */
[----:B------:R-:W-:-:S11]  /*0270*/  ISETP.NE.OR P0, PT, R0, 0x3, !P5 ;  /* 0x000000030000780c */ /* 0x000fd60006f05670 */
[----:B------:R-:W-:Y:S05]  /*0280*/  @P1 BRA `(.L_x_5) ;  /* 0x0000000000201947 */ /* 0x000fea0003800000 */
[----:B------:R-:W3:Y:S02]  /*0290*/  LDCU.64 UR6, c[0x0][0x348] ;  /* 0x00006900ff0677ac */ /* 0x000ee40008000a00 */
[----:B---3--:R-:W-:Y:S02]  /*02a0*/  UIADD3 UR10, UP1, UPT, UR6, 0x80, URZ ;  /* 0x00000080060a7890 */ /* 0x008fe4000ff3e0ff */
[----:B------:R-:W-:Y:S02]  /*02b0*/  UIADD3 UR6, UP0, UPT, UR6, 0x180, URZ ;  /* 0x0000018006067890 */ /* 0x000fe4000ff1e0ff */
[----:B------:R-:W-:Y:S02]  /*02c0*/  UIADD3.X UR11, UPT, UPT, URZ, UR7, URZ, UP1, !UPT ;  /* 0x00000007ff0b7290 */ /* 0x000fe40008ffe4ff */
[----:B------:R-:W-:-:S07]  /*02d0*/  UIADD3.X UR7, UPT, UPT, URZ, UR7, URZ, UP0, !UPT ;  /* 0x00000007ff077290 */ /* 0x000fce00087fe4ff */
[----:B------:R3:W-:Y:S02]  /*02e0*/  UTMACCTL.PF [UR10] ;  /* 0x000000000a0079b9 */ /* 0x0007e40008040000 */
[----:B------:R3:W-:Y:S02]  /*02f0*/  UTMACCTL.PF [UR6] ;  /* 0x00000000060079b9 */ /* 0x0007e40008040000 */
[----:B---3--:R-:W-:Y:S01]  /*0300*/  NOP ;  /* 0x0000000000007918 */ /* 0x008fe20000000000 */
.L_x_5:
[----:B------:R-:W-:Y:S05]  /*0310*/  BSYNC.RECONVERGENT B0 ;  /* 0x0000000000007941 */ /* 0x000fea0003800200 */
.L_x_4:
[----:B------:R-:W-:Y:S04]  /*0320*/  BSSY.RECONVERGENT B0, `(.L_x_6) ;  /* 0x000000a000007945 */ /* 0x000fe80003800200 */
        /* <DEDUP_REMOVED lines=9> */
.L_x_7:
[----:B------:R-:W-:Y:S05]  /*03c0*/  BSYNC.RECONVERGENT B0 ;  /* 0x0000000000007941 */ /* 0x000fea0003800200 */
.L_x_6:
[----:B------:R-:W3:Y:S01]  /*03d0*/  LDCU.64 UR6, c[0x0][0x888] ;  /* 0x00011100ff0677ac */ /* 0x000ee20008000a00 */
[----:B------:R-:W-:Y:S02]  /*03e0*/  UISETP.EQ.U32.AND UP1, UPT, UR4, URZ, UPT ;  /* 0x000000ff0400728c */ /* 0x000fe4000bf22070 */
[----:B------:R-:W-:Y:S02]  /*03f0*/  UPLOP3.LUT UP2, UPT, UPT, UPT, UPT, 0x80, 0x8 ;  /* 0x000000000008789c */ /* 0x000fe40003f4f070 */
[----:B---3--:R-:W-:-:S04]  /*0400*/  UISETP.NE.U32.AND UP0, UPT, UR6, URZ, UPT ;  /* 0x000000ff0600728c */ /* 0x008fc8000bf05070 */
[----:B------:R-:W-:-:S04]  /*0410*/  UISETP.NE.AND.EX UP0, UPT, UR7, URZ, UPT, UP0 ;  /* 0x000000ff0700728c */ /* 0x000fc8000bf05300 */
[----:B------:R-:W-:-:S04]  /*0420*/  UISETP.EQ.OR.EX UP3, UPT, UR5, URZ, !UP0, UP1 ;  /* 0x000000ff0500728c */ /* 0x000fc8000c762710 */
[----:B------:R-:W-:-:S05]  /*0430*/  UP2UR UR44, UPR, URZ, 0x8 ;  /* 0x00000008ff2c7883 */ /* 0x000fca0008000000 */
[----:B------:R-:W-:Y:S07]  /*0440*/  BRA.U !UP3, `(.L_x_8) ;  /* 0x000000010b207547 */ /* 0x000fee000b800000 */
[----:B------:R-:W-:Y:S01]  /*0450*/  UISETP.NE.U32.AND UP2, UPT, UR4, URZ, UPT ;  /* 0x000000ff0400728c */ /* 0x000fe2000bf45070 */
[----:B-----5:R-:W-:Y:S01]  /*0460*/  FSETP.NEU.AND P0, PT, R49, RZ, PT ;  /* 0x000000ff3100720b */ /* 0x020fe20003f0d000 */
[----:B------:R-:W-:Y:S02]  /*0470*/  USEL UR4, URZ, 0xffffffff, UP0 ;  /* 0xffffffffff047887 */ /* 0x000fe40008000000 */
[----:B------:R-:W-:-:S10]  /*0480*/  UISETP.NE.AND.EX UP2, UPT, UR5, URZ, UPT, UP2 ;  /* 0x000000ff0500728c */ /* 0x000fd4000bf45320 */
[----:B------:R-:W-:Y:S01]  /*0490*/  VOTEU.ANY UP1, P0 ;  /* 0x0000000000ff7886 */ /* 0x000fe20000020100 */
[----:B------:R-:W-:-:S04]  /*04a0*/  @!UP2 USEL UR4, URZ, 0xffffffff, UP1 ;  /* 0xffffffffff04a887 */ /* 0x000fc80008800000 */
[----:B------:R-:W-:-:S04]  /*04b0*/  ULOP3.LUT UR4, UR4, 0x1, URZ, 0xc0, !UPT ;  /* 0x0000000104047892 */ /* 0x000fc8000f8ec0ff */
[----:B------:R-:W-:-:S11]  /*04c0*/  UISETP.NE.U32.AND UP2, UPT, UR4, 0x1, UPT ;  /* 0x000000010400788c */ /* 0x000fd6000bf45070 */
.L_x_8:
[----:B-12---:R-:W1:Y:S01]  /*04d0*/  SHFL.IDX PT, R2, R104, RZ, 0x1f ;  /* 0x00001fff68027589 */ /* 0x006e6200000e0000 */
[----:B------:R-:W-:-:S04]  /*04e0*/  UISETP.NE.AND UP1, UPT, UR8, 0x2, UPT ;  /* 0x000000020800788c */ /* 0x000fc8000bf25270 */
[----:B------:R-:W-:Y:S01]  /*04f0*/  USEL UR13, URZ, 0x1, UP1 ;  /* 0x00000001ff0d7887 */ /* 0x000fe20008800000 */
[----:B-1----:R-:W-:-:S13]  /*0500*/  ISETP.NE.AND P0, PT, R2, RZ, PT ;  /* 0x000000ff0200720c */ /* 0x002fda0003f05270 */
[----:B------:R-:W-:Y:S05]  /*0510*/  @P0 BRA `(.L_x_9) ;  /* 0x0000000000580947 */ /* 0x000fea0003800000 */
[----:B------:R-:W1:Y:S01]  /*0520*/  S2UR UR5, SR_CgaCtaId ;  /* 0x00000000000579c3 */ /* 0x000e620000008800 */
[----:B------:R-:W-:Y:S01]  /*0530*/  UMOV UR6, 0x400 ;  /* 0x0000040000067882 */ /* 0x000fe20000000000 */
[----:B------:R-:W-:Y:S01]  /*0540*/  UMOV UR4, 0x1 ;  /* 0x0000000100047882 */ /* 0x000fe20000000000 */
[----:B------:R-:W-:Y:S01]  /*0550*/  ELECT P0, URZ, PT ;  /* 0x0000000000ff782f */ /* 0x000fe20003800000 */
[----:B-1----:R-:W-:Y:S02]  /*0560*/  ULEA UR5, UR5, UR6, 0x18 ;  /* 0x0000000605057291 */ /* 0x002fe4000f8ec0ff */
[----:B------:R-:W-:-:S04]  /*0570*/  UIADD3 UR6, UPT, UPT, -UR4, 0x100000, URZ ;  /* 0x0010000004067890 */ /* 0x000fc8000fffe1ff */
[----:B------:R-:W-:Y:S02]  /*0580*/  USHF.L.U32 UR7, UR6, 0xb, URZ ;  /* 0x0000000b06077899 */ /* 0x000fe400080006ff */
[----:B------:R-:W-:Y:S01]  /*0590*/  USHF.L.U32 UR6, UR6, 0x1, URZ ;  /* 0x0000000106067899 */ /* 0x000fe200080006ff */
[----:B------:R-:W1:Y:S11]  /*05a0*/  FENCE.VIEW.ASYNC.S ;  /* 0x00000000000073c6 */ /* 0x000e760000000000 */
[----:B-1----:R1:W2:Y:S01]  /*05b0*/  SYNCS.EXCH.64 URZ, [UR5], UR6 ;  /* 0x0000000605ff75b2 */ /* 0x0022a20008000100 */
[----:B------:R1:W3:Y:S01]  /*05c0*/  SYNCS.EXCH.64 URZ, [UR5+0x30], UR6 ;  /* 0x0000300605ff75b2 */ /* 0x0002e20008000100 */
[----:B------:R1:W4:Y:S01]  /*05d0*/  SYNCS.EXCH.64 URZ, [UR5+0x8], UR6 ;  /* 0x0000080605ff75b2 */ /* 0x0003220008000100 */
[----:B------:R1:W1:Y:S01]  /*05e0*/  SYNCS.EXCH.64 URZ, [UR5+0x38], UR6 ;  /* 0x0000380605ff75b2 */ /* 0x0002620008000100 */
        /* <DEDUP_REMOVED lines=8> */
[----:B------:R-:W-:Y:S01]  /*0670*/  NOP ;  /* 0x0000000000007918 */ /* 0x000fe20000000000 */
.L_x_9:
[----:B------:R-:W2:Y:S01]  /*0680*/  SHFL.IDX PT, R2, R104, RZ, 0x1f ;  /* 0x00001fff68027589 */ /* 0x000ea200000e0000 */
[----:B------:R-:W-:Y:S01]  /*0690*/  NOP ;  /* 0x0000000000007918 */ /* 0x000fe20000000000 */
[----:B--2---:R-:W-:-:S13]  /*06a0*/  ISETP.NE.AND P0, PT, R2, 0x1, PT ;  /* 0x000000010200780c */ /* 0x004fda0003f05270 */
[----:B------:R-:W-:Y:S05]  /*06b0*/  @P0 BRA `(.L_x_10) ;  /* 0x0000000000400947 */ /* 0x000fea0003800000 */
[----:B-1----:R-:W1:Y:S01]  /*06c0*/  S2UR UR6, SR_CgaCtaId ;  /* 0x00000000000679c3 */ /* 0x002e620000008800 */
[----:B------:R-:W-:Y:S01]  /*06d0*/  UMOV UR7, 0x400 ;  /* 0x0000040000077882 */ /* 0x000fe20000000000 */
[----:B------:R-:W-:Y:S01]  /*06e0*/  UMOV UR5, 0x20 ;  /* 0x0000002000057882 */ /* 0x000fe20000000000 */
[----:B------:R-:W-:Y:S01]  /*06f0*/  UMOV UR4, 0x80 ;  /* 0x0000008000047882 */ /* 0x000fe20000000000 */
[----:B------:R-:W-:-:S04]  /*0700*/  UIADD3 UR10, UPT, UPT, -UR5, 0x100000, URZ ;  /* 0x00100000050a7890 */ /* 0x000fc8000fffe1ff */
[----:B------:R-:W-:Y:S02]  /*0710*/  USHF.L.U32 UR11, UR10, 0xb, URZ ;  /* 0x0000000b0a0b7899 */ /* 0x000fe400080006ff */
[----:B------:R-:W-:Y:S02]  /*0720*/  USHF.L.U32 UR10, UR10, 0x1, URZ ;  /* 0x000000010a0a7899 */ /* 0x000fe400080006ff */
[----:B------:R-:W-:-:S04]  /*0730*/  UIADD3 UR4, UPT, UPT, -UR4, 0x100000, URZ ;  /* 0x0010000004047890 */ /* 0x000fc8000fffe1ff */
[----:B------:R-:W-:Y:S02]  /*0740*/  USHF.L.U32 UR5, UR4, 0xb, URZ ;  /* 0x0000000b04057899 */ /* 0x000fe400080006ff */
[----:B------:R-:W-:Y:S01]  /*0750*/  USHF.L.U32 UR4, UR4, 0x1, URZ ;  /* 0x0000000104047899 */ /* 0x000fe200080006ff */
[----:B------:R-:W-:Y:S01]  /*0760*/  ELECT P0, URZ, PT ;  /* 0x0000000000ff782f */ /* 0x000fe20003800000 */
[----:B-1----:R-:W-:Y:S01]  /*0770*/  ULEA UR6, UR6, UR7, 0x18 ;  /* 0x0000000706067291 */ /* 0x002fe2000f8ec0ff */
[----:B------:R-:W1:Y:S11]  /*0780*/  FENCE.VIEW.ASYNC.S ;  /* 0x00000000000073c6 */ /* 0x000e760000000000 */
[----:B-1----:R2:W1:Y:S01]  /*0790*/  SYNCS.EXCH.64 URZ, [UR6+0x60], UR10 ;  /* 0x0000600a06ff75b2 */ /* 0x0024620008000100 */
[----:B------:R2:W1:Y:S02]  /*07a0*/  SYNCS.EXCH.64 URZ, [UR6+0x68], UR4 ;  /* 0x0000680406ff75b2 */ /* 0x0004640008000100 */
[----:B--2---:R-:W-:Y:S01]  /*07b0*/  NOP ;  /* 0x0000000000007918 */ /* 0x004fe20000000000 */
.L_x_10:
[----:B------:R-:W2:Y:S01]  /*07c0*/  SHFL.IDX PT, R2, R104, RZ, 0x1f ;  /* 0x00001fff68027589 */ /* 0x000ea200000e0000 */
[----:B------:R-:W-:Y:S01]  /*07d0*/  NOP ;  /* 0x0000000000007918 */ /* 0x000fe20000000000 */
[----:B--2---:R-:W-:-:S13]  /*07e0*/  ISETP.NE.AND P0, PT, R2, 0x3, PT ;  /* 0x000000030200780c */ /* 0x004fda0003f05270 */
[----:B------:R-:W-:Y:S05]  /*07f0*/  @P0 BRA `(.L_x_11) ;  /* 0x0000000000300947 */ /* 0x000fea0003800000 */
[----:B-1----:R-:W1:Y:S01]  /*0800*/  S2UR UR5, SR_CgaCtaId ;  /* 0x00000000000579c3 */ /* 0x002e620000008800 */
        /* <DEDUP_REMOVED lines=8> */
[----:B-1----:R2:W1:Y:S01]  /*0890*/  SYNCS.EXCH.64 URZ, [UR5+0x70], UR6 ;  /* 0x0000700605ff75b2 */ /* 0x0024620008000100 */
[----:B------:R2:W1:Y:S02]  /*08a0*/  SYNCS.EXCH.64 URZ, [UR5+0x78], UR6 ;  /* 0x0000780605ff75b2 */ /* 0x0004640008000100 */
[----:B--2---:R-:W-:Y:S01]  /*08b0*/  NOP ;  /* 0x0000000000007918 */ /* 0x004fe20000000000 */
.L_x_11:
[----:B------:R-:W2:Y:S01]  /*08c0*/  SHFL.IDX PT, R2, R104, RZ, 0x1f ;  /* 0x00001fff68027589 */ /* 0x000ea200000e0000 */
[----:B------:R-:W-:Y:S01]  /*08d0*/  NOP ;  /* 0x0000000000007918 */ /* 0x000fe20000000000 */
[----:B--2---:R-:W-:-:S13]  /*08e0*/  ISETP.NE.AND P0, PT, R2, 0x4, PT ;  /* 0x000000040200780c */ /* 0x004fda0003f05270 */
[----:B------:R-:W-:Y:S05]  /*08f0*/  @P0 BRA `(.L_x_12) ;  /* 0x00000000004c0947 */ /* 0x000fea0003800000 */
[----:B-1----:R-:W1:Y:S01]  /*0900*/  S2UR UR5, SR_CgaCtaId ;  /* 0x00000000000579c3 */ /* 0x002e620000008800 */
[----:B------:R-:W-:Y:S01]  /*0910*/  UMOV UR7, 0x100 ;  /* 0x0000010000077882 */ /* 0x000fe20000000000 */
[----:B------:R-:W-:Y:S01]  /*0920*/  UMOV UR6, 0x400 ;  /* 0x0000040000067882 */ /* 0x000fe20000000000 */
[----:B------:R-:W-:Y:S01]  /*0930*/  USEL UR7, UR7, 0xe0, UP2 ;  /* 0x000000e007077887 */ /* 0x000fe20009000000 */
[----:B------:R-:W-:Y:S01]  /*0940*/  UMOV UR4, 0x1 ;  /* 0x0000000100047882 */ /* 0x000fe20000000000 */
[----:B------:R-:W-:Y:S01]  /*0950*/  ELECT P0, URZ, PT ;  /* 0x0000000000ff782f */ /* 0x000fe20003800000 */
[----:B------:R-:W-:-:S04]  /*0960*/  UIADD3 UR10, UPT, UPT, -UR4, 0x100000, URZ ;  /* 0x00100000040a7890 */ /* 0x000fc8000fffe1ff */
[----:B------:R-:W-:Y:S02]  /*0970*/  USHF.L.U32 UR11, UR10, 0xb, URZ ;  /* 0x0000000b0a0b7899 */ /* 0x000fe400080006ff */
[----:B------:R-:W-:Y:S02]  /*0980*/  USHF.L.U32 UR10, UR10, 0x1, URZ ;  /* 0x000000010a0a7899 */ /* 0x000fe400080006ff */
[----:B-1----:R-:W-:Y:S02]  /*0990*/  ULEA UR5, UR5, UR6, 0x18 ;  /* 0x0000000605057291 */ /* 0x002fe4000f8ec0ff */
[----:B------:R-:W-:-:S04]  /*09a0*/  UIADD3 UR6, UPT, UPT, -UR7, 0x100000, URZ ;  /* 0x0010000007067890 */ /* 0x000fc8000fffe1ff */
[----:B------:R-:W-:Y:S02]  /*09b0*/  USHF.L.U32 UR7, UR6, 0xb, URZ ;  /* 0x0000000b06077899 */ /* 0x000fe400080006ff */
[----:B------:R-:W-:Y:S01]  /*09c0*/  USHF.L.U32 UR6, UR6, 0x1, URZ ;  /* 0x0000000106067899 */ /* 0x000fe200080006ff */
[----:B------:R-:W1:Y:S03]  /*09d0*/  FENCE.VIEW.ASYNC.S ;  /* 0x00000000000073c6 */ /* 0x000e660000000000 */
[----:B-1----:R2:W1:Y:S08]  /*09e0*/  SYNCS.EXCH.64 URZ, [UR5+0x80], UR10 ;  /* 0x0000800a05ff75b2 */ /* 0x0024700008000100 */
[----:B------:R2:W1:Y:S01]  /*09f0*/  SYNCS.EXCH.64 URZ, [UR5+0x90], UR6 ;  /* 0x0000900605ff75b2 */ /* 0x0004620008000100 */
[----:B------:R2:W1:Y:S01]  /*0a00*/  SYNCS.EXCH.64 URZ, [UR5+0x88], UR10 ;  /* 0x0000880a05ff75b2 */ /* 0x0004620008000100 */
[----:B------:R2:W1:Y:S02]  /*0a10*/  SYNCS.EXCH.64 URZ, [UR5+0x98], UR6 ;  /* 0x0000980605ff75b2 */ /* 0x0004640008000100 */
[----:B--2---:R-:W-:Y:S01]  /*0a20*/  NOP ;  /* 0x0000000000007918 */ /* 0x004fe20000000000 */
.L_x_12:
        /* <DEDUP_REMOVED lines=18> */
[----:B------:R2:W1:Y:S01]  /*0b50*/  SYNCS.EXCH.64 URZ, [UR6+0xc0], UR4 ;  /* 0x0000c00406ff75b2 */ /* 0x0004620008000100 */
[----:B------:R2:W1:Y:S01]  /*0b60*/  SYNCS.EXCH.64 URZ, [UR6+0xa8], UR10 ;  /* 0x0000a80a06ff75b2 */ /* 0x0004620008000100 */
[----:B------:R2:W1:Y:S01]  /*0b70*/  SYNCS.EXCH.64 URZ, [UR6+0xc8], UR4 ;  /* 0x0000c80406ff75b2 */ /* 0x0004620008000100 */
[----:B------:R2:W1:Y:S01]  /*0b80*/  SYNCS.EXCH.64 URZ, [UR6+0xb0], UR10 ;  /* 0x0000b00a06ff75b2 */ /* 0x0004620008000100 */
[----:B------:R2:W1:Y:S01]  /*0b90*/  SYNCS.EXCH.64 URZ, [UR6+0xd0], UR4 ;  /* 0x0000d00406ff75b2 */ /* 0x0004620008000100 */
[----:B------:R2:W1:Y:S01]  /*0ba0*/  SYNCS.EXCH.64 URZ, [UR6+0xb8], UR10 ;  /* 0x0000b80a06ff75b2 */ /* 0x0004620008000100 */
[----:B------:R2:W1:Y:S02]  /*0bb0*/  SYNCS.EXCH.64 URZ, [UR6+0xd8], UR4 ;  /* 0x0000d80406ff75b2 */ /* 0x0004640008000100 */
[----:B--2---:R-:W-:Y:S01]  /*0bc0*/  NOP ;  /* 0x0000000000007918 */ /* 0x004fe20000000000 */
.L_x_13:
        /* <DEDUP_REMOVED lines=14> */
[----:B------:R2:W1:Y:S01]  /*0cb0*/  SYNCS.EXCH.64 URZ, [UR5+0xf0], UR6 ;  /* 0x0000f00605ff75b2 */ /* 0x0004620008000100 */
[----:B------:R2:W1:Y:S01]  /*0cc0*/  SYNCS.EXCH.64 URZ, [UR5+0xe8], UR6 ;  /* 0x0000e80605ff75b2 */ /* 0x0004620008000100 */
[----:B------:R2:W1:Y:S02]  /*0cd0*/  SYNCS.EXCH.64 URZ, [UR5+0xf8], UR6 ;  /* 0x0000f80605ff75b2 */ /* 0x0004640008000100 */
[----:B--2---:R-:W-:Y:S01]  /*0ce0*/  NOP ;  /* 0x0000000000007918 */ /* 0x004fe20000000000 */
.L_x_14:
[----:B-1----:R-:W1:Y:S01]  /*0cf0*/  S2UR UR5, SR_CTAID.X ;  /* 0x00000000000579c3 */ /* 0x002e620000002500 */
[----:B------:R-:W-:-:S05]  /*0d00*/  CS2R.32 R97, SR_CgaSize ;  /* 0x0000000000617805 */ /* 0x000fca0000008a00 */
[----:B------:R-:W-:-:S05]  /*0d10*/  IMAD R97, R97, -0xa0, RZ ;  /* 0xffffff6061617824 */ /* 0x000fca00078e02ff */
[----:B------:R-:W-:-:S14]  /*0d20*/  R2UR UR7, R97 ;  /* 0x00000000610772ca */ /* 0x000fdc00000e0000 */
[----:B------:R-:W2:Y:S01]  /*0d30*/  LDCU UR7, c[0x0][UR7+0x2b0] ;  /* 0x00005600070777ac */ /* 0x000ea20008000800 */
[----:B------:R-:W-:Y:S01]  /*0d40*/  NOP ;  /* 0x0000000000007918 */ /* 0x000fe20000000000 */
[----:B------:R-:W-:-:S05]  /*0d50*/  CS2R.32 R97, SR_CgaSize ;  /* 0x0000000000617805 */ /* 0x000fca0000008a00 */
[----:B------:R-:W-:-:S05]  /*0d60*/  IMAD R97, R97, -0xa0, RZ ;  /* 0xffffff6061617824 */ /* 0x000fca00078e02ff */
[----:B------:R-:W-:-:S14]  /*0d70*/  R2UR UR6, R97 ;  /* 0x00000000610672ca */ /* 0x000fdc00000e0000 */
[----:B------:R-:W3:Y:S01]  /*0d80*/  LDCU UR6, c[0x0][UR6+0x2b4] ;  /* 0x00005680060677ac */ /* 0x000ee20008000800 */
[----:B------:R-:W4:Y:S08]  /*0d90*/  S2UR UR4, SR_CTAID.Y ;  /* 0x00000000000479c3 */ /* 0x000f300000002600 */
[----:B------:R-:W3:Y:S01]  /*0da0*/  LDC R9, c[0x0][0xb24] ;  /* 0x0002c900ff097b82 */ /* 0x000ee20000000800 */
[----:B-1----:R-:W-:-:S02]  /*0db0*/  I2FP.F32.U32 R5, UR5 ;  /* 0x0000000500057c45 */ /* 0x002fc40008201000 */
[----:B------:R-:W-:-:S05]  /*0dc0*/  CS2R.32 R3, SR_CgaSize ;  /* 0x0000000000037805 */ /* 0x000fca0000008a00 */
[----:B------:R-:W-:-:S06]  /*0dd0*/  IMAD R3, R3, -0xa0, RZ ;  /* 0xffffff6003037824 */ /* 0x000fcc00078e02ff */
[----:B------:R-:W1:Y:S01]  /*0de0*/  LDC R3, c[0x0][R3+0x2a0] ;  /* 0x0000a80003037b82 */ /* 0x000e620000000800 */
[----:B------:R-:W-:Y:S01]  /*0df0*/  MOV R97, UR5 ;  /* 0x0000000500617c02 */ /* 0x000fe20008000f00 */
[----:B--2---:R-:W-:Y:S01]  /*0e00*/  FMUL R5, R5, UR7 ;  /* 0x0000000705057c20 */ /* 0x004fe20008400000 */
[----:B----4-:R-:W-:Y:S02]  /*0e10*/  I2FP.F32.U32 R4, UR4 ;  /* 0x0000000400047c45 */ /* 0x010fe40008201000 */
[----:B------:R-:W-:-:S05]  /*0e20*/  CS2R.32 R2, SR_CgaSize ;  /* 0x0000000000027805 */ /* 0x000fca0000008a00 */
[----:B------:R-:W-:-:S06]  /*0e30*/  IMAD R2, R2, -0xa0, RZ ;  /* 0xffffff6002027824 */ /* 0x000fcc00078e02ff */
[----:B------:R-:W2:Y:S01]  /*0e40*/  LDC R2, c[0x0][R2+0x2a4] ;  /* 0x0000a90002027b82 */ /* 0x000ea20000000800 */
[----:B------:R-:W4:Y:S01]  /*0e50*/  F2I.U32.TRUNC.NTZ R90, R5 ;  /* 0x00000005005a7305 */ /* 0x000f22000020f000 */
[----:B------:R-:W-:Y:S01]  /*0e60*/  MOV R91, UR4 ;  /* 0x00000004005b7c02 */ /* 0x000fe20008000f00 */
[----:B---3--:R-:W-:-:S05]  /*0e70*/  FMUL R4, R4, UR6 ;  /* 0x0000000604047c20 */ /* 0x008fca0008400000 */
[----:B------:R-:W-:Y:S01]  /*0e80*/  BAR.SYNC.DEFER_BLOCKING 0x0 ;  /* 0x0000000000007b1d */ /* 0x000fe20000010000 */
[----:B------:R-:W-:-:S05]  /*0e90*/  ISETP.GE.AND P0, PT, R9, 0x1, PT ;  /* 0x000000010900780c */ /* 0x000fca0003f06270 */
[----:B------:R-:W3:Y:S02]  /*0ea0*/  F2I.U32.TRUNC.NTZ R79, R4 ;  /* 0x00000004004f7305 */ /* 0x000ee4000020f000 */
[----:B------:R-:W2:Y:S01]  /*0eb0*/  S2UR UR36, SR_CTAID.Z ;  /* 0x00000000002479c3 */ /* 0x000ea20000002700 */
[----:B----4-:R-:W-:-:S05]  /*0ec0*/  IADD3 R90, PT, PT, -R90, RZ, RZ ;  /* 0x000000ff5a5a7210 */ /* 0x010fca0007ffe1ff */
[----:B-1----:R-:W-:Y:S01]  /*0ed0*/  IMAD R90, R3, R90, UR5 ;  /* 0x00000005035a7e24 */ /* 0x002fe2000f8e025a */
[----:B---3--:R-:W-:-:S05]  /*0ee0*/  IADD3 R79, PT, PT, -R79, RZ, RZ ;  /* 0x000000ff4f4f7210 */ /* 0x008fca0007ffe1ff */
[----:B--2---:R-:W-:Y:S01]  /*0ef0*/  IMAD R79, R2, R79, UR4 ;  /* 0x00000004024f7e24 */ /* 0x004fe2000f8e024f */
[----:B------:R-:W-:Y:S06]  /*0f00*/  @!P0 BRA `(.L_x_15) ;  /* 0x0000000000b88947 */ /* 0x000fec0003800000 */
[----:B------:R-:W1:Y:S01]  /*0f10*/  LDC.64 R4, c[0x0][0xb18] ;  /* 0x0002c600ff047b82 */ /* 0x000e620000000a00 */
[----:B------:R-:W-:-:S07]  /*0f20*/  ISETP.NE.AND P0, PT, R9, 0x1, PT ;  /* 0x000000010900780c */ /* 0x000fce0003f05270 */
[----:B------:R-:W2:Y:S08]  /*0f30*/  LDC R10, c[0x0][0xb0c] ;  /* 0x0002c300ff0a7b82 */ /* 0x000eb00000000800 */
[----:B------:R-:W3:Y:S08]  /*0f40*/  LDC R11, c[0x0][0x370] ;  /* 0x0000dc00ff0b7b82 */ /* 0x000ef00000000800 */
[----:B------:R-:W4:Y:S01]  /*0f50*/  LDC R12, c[0x0][0x374] ;  /* 0x0000dd00ff0c7b82 */ /* 0x000f220000000800 */
[----:B-1----:R-:W-:-:S07]  /*0f60*/  ISETP.NE.AND P1, PT, R4, 0x1, PT ;  /* 0x000000010400780c */ /* 0x002fce0003f25270 */
[----:B------:R-:W3:Y:S01]  /*0f70*/  LDC.64 R6, c[0x0][0xb10] ;  /* 0x0002c400ff067b82 */ /* 0x000ee20000000a00 */
[----:B--2---:R-:W-:-:S07]  /*0f80*/  ISETP.NE.AND P2, PT, R10, 0x1, PT ;  /* 0x000000010a00780c */ /* 0x004fce0003f45270 */
[----:B------:R-:W1:Y:S08]  /*0f90*/  LDC R8, c[0x0][0xb20] ;  /* 0x0002c800ff087b82 */ /* 0x000e700000000800 */
[----:B------:R-:W2:Y:S01]  /*0fa0*/  LDC.64 R2, c[0x0][0xb28] ;  /* 0x0002ca00ff027b82 */ /* 0x000ea20000000a00 */
[----:B----4-:R-:W-:-:S04]  /*0fb0*/  IMAD.HI.U32 R13, R12, R5, RZ ;  /* 0x000000050c0d7227 */ /* 0x010fc800078e00ff */
[----:B------:R-:W-:-:S04]  /*0fc0*/  IMAD.HI.U32 R5, R91, R5, RZ ;  /* 0x000000055b057227 */ /* 0x000fc800078e00ff */
[----:B---3--:R-:W-:-:S04]  /*0fd0*/  IMAD.HI.U32 R14, R11, R6, RZ ;  /* 0x000000060b0e7227 */ /* 0x008fc800078e00ff */
[----:B------:R-:W-:Y:S01]  /*0fe0*/  IMAD.HI.U32 R16, R97, R6, RZ ;  /* 0x0000000661107227 */ /* 0x000fe200078e00ff */
[-C--:B------:R-:W-:Y:S02]  /*0ff0*/  @P2 SHF.R.U32.HI R11, RZ, R7.reuse, R14 ;  /* 0x00000007ff0b2219 */ /* 0x080fe4000001160e */
[-C--:B-1----:R-:W-:Y:S02]  /*1000*/  @P1 SHF.R.U32.HI R12, RZ, R8.reuse, R13 ;  /* 0x00000008ff0c1219 */ /* 0x082fe4000001160d */
[----:B------:R-:W-:Y:S02]  /*1010*/  SHF.R.U32.HI R8, RZ, R8, R5 ;  /* 0x00000008ff087219 */ /* 0x000fe40000011605 */
[----:B------:R-:W-:Y:S02]  /*1020*/  SHF.R.U32.HI R16, RZ, R7, R16 ;  /* 0x00000007ff107219 */ /* 0x000fe40000011610 */
[----:B------:R-:W-:Y:S01]  /*1030*/  SEL R5, R91, R8, !P1 ;  /* 0x000000085b057207 */ /* 0x000fe20004800000 */
[----:B--2---:R-:W-:Y:S01]  /*1040*/  IMAD.HI.U32 R14, R12, R2, RZ ;  /* 0x000000020c0e7227 */ /* 0x004fe200078e00ff */
[----:B------:R-:W-:-:S03]  /*1050*/  SEL R7, R97, R16, !P2 ;  /* 0x0000001061077207 */ /* 0x000fc60005000000 */
[----:B------:R-:W-:Y:S01]  /*1060*/  IMAD.HI.U32 R6, R11, R2, RZ ;  /* 0x000000020b067227 */ /* 0x000fe200078e00ff */
[----:B------:R-:W-:-:S04]  /*1070*/  @P0 SHF.R.U32.HI R12, RZ, R3, R14 ;  /* 0x00000003ff0c0219 */ /* 0x000fc8000001160e */
[----:B------:R-:W-:Y:S01]  /*1080*/  @P0 SHF.R.U32.HI R11, RZ, R3, R6 ;  /* 0x00000003ff0b0219 */ /* 0x000fe20000011606 */
[----:B------:R-:W-:-:S04]  /*1090*/  IMAD R12, R12, R9, RZ ;  /* 0x000000090c0c7224 */ /* 0x000fc800078e02ff */
[----:B------:R-:W-:Y:S01]  /*10a0*/  IMAD R6, R11, R9, RZ ;  /* 0x000000090b067224 */ /* 0x000fe200078e02ff */
[----:B------:R-:W-:-:S04]  /*10b0*/  ISETP.GE.AND P1, PT, R5, R12, PT ;  /* 0x0000000c0500720c */ /* 0x000fc80003f26270 */
[----:B------:R-:W-:Y:S01]  /*10c0*/  ISETP.GE.OR P1, PT, R7, R6, P1 ;  /* 0x000000060700720c */ /* 0x000fe20000f26670 */
[----:B------:R-:W-:-:S05]  /*10d0*/  IMAD.HI.U32 R6, R5, R2, RZ ;  /* 0x0000000205067227 */ /* 0x000fca00078e00ff */
[----:B------:R-:W-:-:S04]  /*10e0*/  SHF.R.U32.HI R6, RZ, R3, R6 ;  /* 0x00000003ff067219 */ /* 0x000fc80000011606 */
[----:B------:R-:W-:-:S03]  /*10f0*/  SEL R6, R5, R6, !P0 ;  /* 0x0000000605067207 */ /* 0x000fc60004000000 */
[----:B------:R-:W-:Y:S01]  /*1100*/  @!P1 IMAD.HI.U32 R8, R7, R2, RZ ;  /* 0x0000000207089227 */ /* 0x000fe200078e00ff */
[----:B------:R-:W-:-:S04]  /*1110*/  IADD3 R2, PT, PT, -R6, RZ, RZ ;  /* 0x000000ff06027210 */ /* 0x000fc80007ffe1ff */
[----:B------:R-:W-:Y:S01]  /*1120*/  @!P1 SHF.R.U32.HI R8, RZ, R3, R8 ;  /* 0x00000003ff089219 */ /* 0x000fe20000011608 */
[----:B------:R-:W-:-:S03]  /*1130*/  IMAD R2, R9, R2, R5 ;  /* 0x0000000209027224 */ /* 0x000fc600078e0205 */
[----:B------:R-:W-:Y:S02]  /*1140*/  @!P1 SEL R3, R7, R8, !P0 ;  /* 0x0000000807039207 */ /* 0x000fe40004000000 */
[----:B------:R-:W-:-:S03]  /*1150*/  IADD3 R8, PT, PT, -R5, RZ, RZ ;  /* 0x000000ff05087210 */ /* 0x000fc60007ffe1ff */
[--C-:B------:R-:W-:Y:S02]  /*1160*/  @!P1 IMAD.IADD R6, R6, 0x1, -R3.reuse ;  /* 0x0000000106069824 */ /* 0x100fe400078e0a03 */
[----:B------:R-:W-:Y:S01]  /*1170*/  @!P1 IMAD R3, R2, R11, R3 ;  /* 0x0000000b02039224 */ /* 0x000fe200078e0203 */
[----:B------:R-:W-:Y:S01]  /*1180*/  IADD3 R2, PT, PT, -R7, RZ, RZ ;  /* 0x000000ff07027210 */ /* 0x000fe20007ffe1ff */
[----:B------:R-:W-:Y:S02]  /*1190*/  @!P1 IMAD R5, R6, R9, R7 ;  /* 0x0000000906059224 */ /* 0x000fe400078e0207 */
[----:B------:R-:W-:Y:S02]  /*11a0*/  IMAD R8, R4, R8, R91 ;  /* 0x0000000804087224 */ /* 0x000fe400078e025b */
[----:B------:R-:W-:Y:S02]  /*11b0*/  @!P1 IMAD.MOV.U32 R7, RZ, RZ, R3 ;  /* 0x000000ffff079224 */ /* 0x000fe400078e0003 */
[----:B------:R-:W-:-:S02]  /*11c0*/  IMAD R2, R10, R2, R97 ;  /* 0x000000020a027224 */ /* 0x000fc400078e0261 */
[----:B------:R-:W-:Y:S02]  /*11d0*/  IMAD R91, R5, R4, R8 ;  /* 0x00000004055b7224 */ /* 0x000fe400078e0208 */
[----:B------:R-:W-:Y:S02]  /*11e0*/  IMAD R97, R7, R10, R2 ;  /* 0x0000000a07617224 */ /* 0x000fe400078e0202 */
.L_x_15:
[----:B------:R-:W1:Y:S01]  /*11f0*/  LDCU UR4, c[0x0][0xb30] ;  /* 0x00016600ff0477ac */ /* 0x000e620008000800 */
[----:B------:R-:W2:Y:S08]  /*1200*/  S2UR UR37, SR_CgaCtaId ;  /* 0x00000000002579c3 */ /* 0x000eb00000008800 */
[----:B------:R-:W3:Y:S01]  /*1210*/  LDC R40, c[0x0][0xb24] ;  /* 0x0002c900ff287b82 */ /* 0x000ee20000000800 */
[----:B-1----:R-:W-:-:S09]  /*1220*/  UISETP.NE.AND UP1, UPT, UR4, 0x1, UPT ;  /* 0x000000010400788c */ /* 0x002fd2000bf25270 */
[----:B--2---:R-:W-:Y:S05]  /*1230*/  BRA.U UP1, `(.L_x_16) ;  /* 0x0000000101407547 */ /* 0x004fea000b800000 */
[----:B------:R-:W1:Y:S08]  /*1240*/  LDC.64 R4, c[0x0][0xb10] ;  /* 0x0002c400ff047b82 */ /* 0x000e700000000a00 */
[----:B------:R-:W2:Y:S08]  /*1250*/  LDC.64 R2, c[0x0][0xb18] ;  /* 0x0002c600ff027b82 */ /* 0x000eb00000000a00 */
[----:B------:R-:W4:Y:S08]  /*1260*/  LDC R6, c[0x0][0xb20] ;  /* 0x0002c800ff067b82 */ /* 0x000f300000000800 */
[----:B------:R-:W3:Y:S01]  /*1270*/  LDC R8, c[0x0][0xb0c] ;  /* 0x0002c300ff087b82 */ /* 0x000ee20000000800 */
[----:B-1----:R-:W-:-:S05]  /*1280*/  IMAD.HI.U32 R4, R97, R4, RZ ;  /* 0x0000000461047227 */ /* 0x002fca00078e00ff */
[----:B------:R-:W-:Y:S01]  /*1290*/  SHF.R.U32.HI R4, RZ, R5, R4 ;  /* 0x00000005ff047219 */ /* 0x000fe20000011604 */
[----:B--2---:R-:W-:Y:S01]  /*12a0*/  IMAD.HI.U32 R3, R91, R3, RZ ;  /* 0x000000035b037227 */ /* 0x004fe200078e00ff */
[----:B------:R-:W-:-:S04]  /*12b0*/  ISETP.NE.AND P0, PT, R2, 0x1, PT ;  /* 0x000000010200780c */ /* 0x000fc80003f05270 */
[----:B----4-:R-:W-:-:S04]  /*12c0*/  SHF.R.U32.HI R6, RZ, R6, R3 ;  /* 0x00000006ff067219 */ /* 0x010fc80000011603 */
[----:B------:R-:W-:Y:S02]  /*12d0*/  SEL R3, R91, R6, !P0 ;  /* 0x000000065b037207 */ /* 0x000fe40004000000 */
[----:B---3--:R-:W-:-:S04]  /*12e0*/  ISETP.NE.AND P1, PT, R8, 0x1, PT ;  /* 0x000000010800780c */ /* 0x008fc80003f25270 */
[----:B------:R-:W-:-:S05]  /*12f0*/  SEL R4, R97, R4, !P1 ;  /* 0x0000000461047207 */ /* 0x000fca0004800000 */
[----:B------:R-:W-:Y:S02]  /*1300*/  IMAD.IADD R5, R3, 0x1, -R4 ;  /* 0x0000000103057824 */ /* 0x000fe400078e0a04 */
[----:B------:R-:W-:Y:S02]  /*1310*/  IMAD.IADD R3, R4, 0x1, -R3 ;  /* 0x0000000104037824 */ /* 0x000fe400078e0a03 */
[----:B------:R-:W-:Y:S02]  /*1320*/  IMAD R97, R5, R8, R97 ;  /* 0x0000000805617224 */ /* 0x000fe400078e0261 */
[----:B------:R-:W-:-:S07]  /*1330*/  IMAD R91, R3, R2, R91 ;  /* 0x00000002035b7224 */ /* 0x000fce00078e025b */
.L_x_16:
[----:B------:R-:W-:Y:S01]  /*1340*/  BAR.SYNC.DEFER_BLOCKING 0x0 ;  /* 0x0000000000007b1d */ /* 0x000fe20000010000 */
[----:B------:R-:W-:Y:S01]  /*1350*/  UISETP.NE.AND UP1, UPT, UR8, 0x2, UPT ;  /* 0x000000020800788c */ /* 0x000fe2000bf25270 */
[----:B------:R-:W-:Y:S02]  /*1360*/  ISETP.NE.OR P5, PT, R0, 0x2, !P5 ;  /* 0x000000020000780c */ /* 0x000fe40006fa5670 */
[----:B------:R-:W-:-:S06]  /*1370*/  LOP3.LUT R2, R101, 0x1f, RZ, 0xc0, !PT ;  /* 0x0000001f65027812 */ /* 0x000fcc00078ec0ff */
[----:B------:R-:W-:Y:S05]  /*1380*/  BRA.U UP1, `(.L_x_17) ;  /* 0x00000011019c7547 */ /* 0x000fea000b800000 */
[----:B------:R-:W1:Y:S01]  /*1390*/  LDCU UR13, c[0x0][0x38c] ;  /* 0x00007180ff0d77ac */ /* 0x000e620008000800 */
[----:B------:R-:W2:Y:S01]  /*13a0*/  LDC R9, c[0x0][0x370] ;  /* 0x0000dc00ff097b82 */ /* 0x000ea20000000800 */
[----:B------:R-:W-:Y:S01]  /*13b0*/  PLOP3.LUT P1, PT, PT, PT, UP2, 0x80, 0x8 ;  /* 0x000000000008781c */ /* 0x000fe20003f2f028 */
[----:B------:R-:W-:Y:S01]  /*13c0*/  IMAD.MOV.U32 R15, RZ, RZ, 0x1 ;  /* 0x00000001ff0f7424 */ /* 0x000fe200078e00ff */
[----:B------:R-:W-:Y:S01]  /*13d0*/  ISETP.EQ.OR P4, PT, R2, RZ, P5 ;  /* 0x000000ff0200720c */ /* 0x000fe20002f82670 */
[----:B------:R-:W-:Y:S01]  /*13e0*/  IMAD.MOV.U32 R14, RZ, RZ, RZ ;  /* 0x000000ffff0e7224 */ /* 0x000fe200078e00ff */
[----:B------:R-:W-:Y:S02]  /*13f0*/  PLOP3.LUT P1, PT, P1, PT, PT, 0x8, 0x80 ;  /* 0x000000000080781c */ /* 0x000fe40000f2e170 */
[----:B------:R-:W-:Y:S01]  /*1400*/  CS2R R12, SRZ ;  /* 0x00000000000c7805 */ /* 0x000fe2000001ff00 */
[----:B------:R-:W-:Y:S01]  /*1410*/  IMAD.MOV.U32 R10, RZ, RZ, 0x1 ;  /* 0x00000001ff0a7424 */ /* 0x000fe200078e00ff */
[----:B------:R-:W4:Y:S01]  /*1420*/  LDC R0, c[0x0][0x374] ;  /* 0x0000dd00ff007b82 */ /* 0x000f220000000800 */
[----:B------:R-:W2:Y:S01]  /*1430*/  LDCU.64 UR22, c[0x0][0x348] ;  /* 0x00006900ff1677ac */ /* 0x000ea20008000a00 */
[----:B------:R-:W-:Y:S01]  /*1440*/  UMOV UR6, URZ ;  /* 0x000000ff00067c82 */ /* 0x000fe20008000000 */
[----:B-1----:R-:W-:-:S04]  /*1450*/  UIADD3 UR5, UPT, UPT, UR13, 0x3f, URZ ;  /* 0x0000003f0d057890 */ /* 0x002fc8000fffe0ff */
[----:B------:R-:W-:-:S04]  /*1460*/  USHF.R.S32.HI UR4, URZ, 0x1f, UR5 ;  /* 0x0000001fff047899 */ /* 0x000fc80008011405 */
[----:B------:R-:W-:-:S04]  /*1470*/  ULEA.HI UR4, UR4, UR5, URZ, 0x6 ;  /* 0x0000000504047291 */ /* 0x000fc8000f8f30ff */
[----:B------:R-:W-:Y:S02]  /*1480*/  USHF.R.S32.HI UR15, URZ, 0x6, UR4 ;  /* 0x00000006ff0f7899 */ /* 0x000fe40008011404 */
[----:B------:R-:W-:Y:S02]  /*1490*/  UIADD3 UR4, UPT, UPT, UR13, -0x1, URZ ;  /* 0xffffffff0d047890 */ /* 0x000fe4000fffe0ff */
[----:B------:R-:W-:Y:S02]  /*14a0*/  UISETP.LT.U32.AND UP0, UPT, UR15, 0x6, UPT ;  /* 0x000000060f00788c */ /* 0x000fe4000bf01070 */
[----:B------:R-:W-:Y:S02]  /*14b0*/  UISETP.GE.U32.AND UP1, UPT, UR4, -0x7f, UPT ;  /* 0xffffff810400788c */ /* 0x000fe4000bf26070 */
[----:B------:R-:W-:Y:S02]  /*14c0*/  USEL UR14, UR15, 0x6, UP0 ;  /* 0x000000060f0e7887 */ /* 0x000fe40008000000 */
[----:B------:R-:W-:-:S02]  /*14d0*/  UIADD3 UR13, UPT, UPT, UR13, 0x7e, URZ ;  /* 0x0000007e0d0d7890 */ /* 0x000fc4000fffe0ff */
[----:B------:R-:W-:Y:S02]  /*14e0*/  UIADD3 UR5, UPT, UPT, UR14, -0x1, URZ ;  /* 0xffffffff0e057890 */ /* 0x000fe4000fffe0ff */
[----:B------:R-:W-:-:S03]  /*14f0*/  UIADD3 UR7, UPT, UPT, UR15, -UR14, URZ ;  /* 0x8000000e0f077290 */ /* 0x000fc6000fffe0ff */
[----:B------:R-:W-:-:S04]  /*1500*/  @UP1 UIADD3 UR5, UPT, UPT, UR14, URZ, URZ ;  /* 0x000000ff0e051290 */ /* 0x000fc8000fffe0ff */
[----:B--2---:R-:W-:-:S12]  /*1510*/  UIADD3 UR5, UPT, UPT, UR5, 0x1, URZ ;  /* 0x0000000105057890 */ /* 0x004fd8000fffe0ff */
.L_x_35:
[----:B------:R-:W-:Y:S01]  /*1520*/  UISETP.NE.AND UP0, UPT, UR37, URZ, UPT ;  /* 0x000000ff2500728c */ /* 0x000fe2000bf05270 */
[----:B------:R-:W1:Y:S08]  /*1530*/  S2UR UR37, SR_CgaCtaId ;  /* 0x00000000002579c3 */ /* 0x000e700000008800 */
[----:B------:R-:W-:Y:S05]  /*1540*/  BRA.U UP0, `(.L_x_18) ;  /* 0x0000000100347547 */ /* 0x000fea000b800000 */
[----:B------:R-:W2:Y:S01]  /*1550*/  S2R R2, SR_CgaCtaId ;  /* 0x0000000000027919 */ /* 0x000ea20000008800 */
[----:B------:R-:W-:-:S04]  /*1560*/  MOV R3, 0x400 ;  /* 0x0000040000037802 */ /* 0x000fc80000000f00 */
[----:B--2---:R-:W-:Y:S02]  /*1570*/  LEA R3, R2, R3, 0x18 ;  /* 0x0000000302037211 */ /* 0x004fe400078ec0ff */
[----:B------:R-:W-:-:S03]  /*1580*/  SHF.L.U32 R2, R10, 0x1f, RZ ;  /* 0x0000001f0a027819 */ /* 0x000fc600000006ff */
[----:B------:R-:W-:-:S04]  /*1590*/  IMAD R3, R12, 0x8, R3 ;  /* 0x000000080c037824 */ /* 0x000fc800078e0203 */
[----:B------:R-:W2:Y:S02]  /*15a0*/  SYNCS.PHASECHK.TRANS64.TRYWAIT P0, [R3+URZ+0xf0], R2 ;  /* 0x0000f002030075a7 */ /* 0x000ea400080011ff */
[----:B--2---:R-:W-:Y:S05]  /*15b0*/  @!P0 BRA `(.L_x_19) ;  /* 0x0000004c00088947 */ /* 0x004fea0003800000 */
.L_x_97:
[----:B------:R-:W-:Y:S01]  /*15c0*/  VIADD R12, R12, 0x1 ;  /* 0x000000010c0c7836 */ /* 0x000fe20000000000 */
[----:B------:R2:W-:Y:S04]  /*15d0*/  SYNCS.ARRIVE.TRANS64.A1T0 RZ, [R3+URZ+0xe0], RZ ;  /* 0x0000e0ff03ff79a7 */ /* 0x0005e800081000ff */
[----:B------:R-:W-:-:S04]  /*15e0*/  ISETP.NE.AND P0, PT, R12, 0x2, PT ;  /* 0x000000020c00780c */ /* 0x000fc80003f05270 */
[----:B------:R-:W-:Y:S02]  /*15f0*/  SEL R12, R12, RZ, P0 ;  /* 0x000000ff0c0c7207 */ /* 0x000fe40000000000 */
[----:B--2---:R-:W-:-:S04]  /*1600*/  SEL R3, RZ, 0x1, P0 ;  /* 0x00000001ff037807 */ /* 0x004fc80000000000 */
[----:B------:R-:W-:-:S07]  /*1610*/  LOP3.LUT R10, R10, R3, RZ, 0x3c, !PT ;  /* 0x000000030a0a7212 */ /* 0x000fce00078e3cff */
.L_x_18:
[----:B------:R-:W-:Y:S01]  /*1620*/  UMOV UR4, 0x400 ;  /* 0x0000040000047882 */ /* 0x000fe20000000000 */
[----:B------:R-:W-:Y:S01]  /*1630*/  SHF.L.U32 R2, R15, 0x1f, RZ ;  /* 0x0000001f0f027819 */ /* 0x000fe200000006ff */
[----:B-1----:R-:W-:Y:S01]  /*1640*/  ULEA UR4, UR37, UR4, 0x18 ;  /* 0x0000000425047291 */ /* 0x002fe2000f8ec0ff */
[----:B------:R-:W-:Y:S01]  /*1650*/  R2UR UR35, R97 ;  /* 0x00000000612372ca */ /* 0x000fe200000e0000 */
[----:B------:R-:W-:Y:S01]  /*1660*/  UISETP.GE.U32.AND UP0, UPT, UR13, 0x7f, UPT ;  /* 0x0000007f0d00788c */ /* 0x000fe2000bf06070 */
[----:B------:R-:W-:Y:S01]  /*1670*/  R2UR UR11, R91 ;  /* 0x000000005b0b72ca */ /* 0x000fe200000e0000 */
[----:B------:R-:W-:Y:S01]  /*1680*/  ULEA UR8, UR6, UR4, 0x3 ;  /* 0x0000000406087291 */ /* 0x000fe2000f8e18ff */
[----:B------:R-:W-:-:S08]  /*1690*/  UMOV UR24, URZ ;  /* 0x000000ff00187c82 */ /* 0x000fd00008000000 */
[----:B------:R1:W2:Y:S01]  /*16a0*/  SYNCS.PHASECHK.TRANS64.TRYWAIT P0, [UR8+0x30], R2 ;  /* 0x00003002ff0075a7 */ /* 0x0002a20008001108 */
[----:B------:R-:W-:Y:S02]  /*16b0*/  USHF.L.U32 UR35, UR35, 0x6, URZ ;  /* 0x0000000623237899 */ /* 0x000fe400080006ff */
[----:B------:R-:W-:Y:S01]  /*16c0*/  USHF.L.U32 UR11, UR11, 0x6, URZ ;  /* 0x000000060b0b7899 */ /* 0x000fe200080006ff */
[----:B------:R-:W-:Y:S11]  /*16d0*/  BRA.U !UP0, `(.L_x_20) ;  /* 0x0000000108a47547 */ /* 0x000ff6000b800000 */
[----:B------:R-:W-:Y:S01]  /*16e0*/  UMOV UR16, URZ ;  /* 0x000000ff00107c82 */ /* 0x000fe20008000000 */
[----:B------:R-:W-:-:S05]  /*16f0*/  UMOV UR17, UR6 ;  /* 0x0000000600117c82 */ /* 0x000fca0008000000 */
.L_x_25:
[----:B-1----:R-:W-:Y:S01]  /*1700*/  ULEA UR33, UR17, UR4, 0x3 ;  /* 0x0000000411217291 */ /* 0x002fe2000f8e18ff */
[----:B--2---:R-:W-:Y:S01]  /*1710*/  @!P5 MOV R3, 0x2000 ;  /* 0x000020000003d802 */ /* 0x004fe20000000f00 */
[----:B--2---:R-:W-:Y:S10]  /*1720*/  @P0 BRA `(.L_x_21) ;  /* 0x00000000000c0947 */ /* 0x004ff40003800000 */
[----:B------:R-:W-:-:S04]  /*1730*/  SHF.L.U32 R5, R15, 0x1f, RZ ;  /* 0x0000001f0f057819 */ /* 0x000fc800000006ff */
[----:B------:R-:W2:Y:S02]  /*1740*/  SYNCS.PHASECHK.TRANS64.TRYWAIT P0, [UR33+0x30], R5 ;  /* 0x00003005ff0075a7 */ /* 0x000ea40008001121 */
[----:B--2---:R-:W-:Y:S05]  /*1750*/  @!P0 BRA `(.L_x_22) ;  /* 0x0000004800b48947 */ /* 0x004fea0003800000 */
.L_x_21:
[----:B------:R2:W-:Y:S01]  /*1760*/  @!P5 SYNCS.ARRIVE.TRANS64 RZ, [UR33], R3 ;  /* 0x00000003ffffd9a7 */ /* 0x0005e20008000021 */
[----:B------:R-:W-:Y:S04]  /*1770*/  BSSY.RECONVERGENT B0, `(.L_x_23) ;  /* 0x0000003000007945 */ /* 0x000fe80003800200 */
[----:B------:R-:W-:Y:S05]  /*1780*/  @P4 BRA `(.L_x_24) ;  /* 0x0000000000044947 */ /* 0x000fea0003800000 */
[----:B------:R-:W-:Y:S05]  /*1790*/  BPT.TRAP 0x1 ;  /* 0x000000040000795c */ /* 0x000fea0000300000 */
.L_x_24:
[----:B------:R-:W-:Y:S05]  /*17a0*/  BSYNC.RECONVERGENT B0 ;  /* 0x0000000000007941 */ /* 0x000fea0003800200 */
.L_x_23:
[----:B------:R-:W-:Y:S02]  /*17b0*/  UIADD3 UR6, UPT, UPT, UR17, 0x1, URZ ;  /* 0x0000000111067890 */ /* 0x000fe4000fffe0ff */
[----:B------:R-:W-:Y:S02]  /*17c0*/  UIADD3 UR26, UP1, UPT, UR22, 0x80, URZ ;  /* 0x00000080161a7890 */ /* 0x000fe4000ff3e0ff */
[----:B------:R-:W-:Y:S02]  /*17d0*/  UISETP.NE.AND UP0, UPT, UR6, 0x6, UPT ;  /* 0x000000060600788c */ /* 0x000fe4000bf05270 */
[----:B------:R-:W-:Y:S02]  /*17e0*/  USHF.L.U32 UR34, UR16, 0x6, URZ ;  /* 0x0000000610227899 */ /* 0x000fe400080006ff */
[----:B------:R-:W-:Y:S02]  /*17f0*/  USEL UR9, URZ, 0x1, UP0 ;  /* 0x00000001ff097887 */ /* 0x000fe40008000000 */
[----:B------:R-:W-:-:S02]  /*1800*/  USEL UR6, UR6, URZ, UP0 ;  /* 0x000000ff06067287 */ /* 0x000fc40008000000 */
[----:B------:R-:W-:Y:S02]  /*1810*/  UIADD3 UR20, UP0, UPT, UR22, 0x180, URZ ;  /* 0x0000018016147890 */ /* 0x000fe4000ff1e0ff */
[----:B------:R-:W-:Y:S01]  /*1820*/  ULEA UR8, UR6, UR4, 0x3 ;  /* 0x0000000406087291 */ /* 0x000fe2000f8e18ff */
[----:B------:R-:W-:Y:S01]  /*1830*/  LOP3.LUT R15, R15, UR9, RZ, 0x3c, !PT ;  /* 0x000000090f0f7c12 */ /* 0x000fe2000f8e3cff */
[----:B------:R-:W-:Y:S02]  /*1840*/  UIADD3.X UR27, UPT, UPT, URZ, UR23, URZ, UP1, !UPT ;  /* 0x00000017ff1b7290 */ /* 0x000fe40008ffe4ff */
[----:B------:R-:W-:Y:S01]  /*1850*/  UIADD3.X UR21, UPT, UPT, URZ, UR23, URZ, UP0, !UPT ;  /* 0x00000017ff157290 */ /* 0x000fe200087fe4ff */
[----:B-1----:R-:W-:Y:S01]  /*1860*/  SHF.L.U32 R2, R15, 0x1f, RZ ;  /* 0x0000001f0f027819 */ /* 0x002fe200000006ff */
[----:B------:R-:W-:Y:S01]  /*1870*/  UMOV UR18, 0x0 ;  /* 0x0000000000127882 */ /* 0x000fe20000000000 */
[----:B------:R-:W-:Y:S01]  /*1880*/  UMOV UR19, 0x10000000 ;  /* 0x1000000000137882 */ /* 0x000fe20000000000 */
[----:B------:R-:W-:Y:S01]  /*1890*/  UMOV UR12, UR36 ;  /* 0x00000024000c7c82 */ /* 0x000fe20008000000 */
[----:B------:R1:W1:Y:S01]  /*18a0*/  SYNCS.PHASECHK.TRANS64.TRYWAIT P0, [UR8+0x30], R2 ;  /* 0x00003002ff0075a7 */ /* 0x0002620008001108 */
[----:B------:R-:W-:Y:S01]  /*18b0*/  ULEA UR8, UR17, UR4, 0xc ;  /* 0x0000000411087291 */ /* 0x000fe2000f8e60ff */
[----:B------:R-:W-:Y:S01]  /*18c0*/  UMOV UR9, UR33 ;  /* 0x0000002100097c82 */ /* 0x000fe20008000000 */
[----:B------:R-:W-:-:S02]  /*18d0*/  UMOV UR10, UR34 ;  /* 0x00000022000a7c82 */ /* 0x000fc40008000000 */
[----:B------:R-:W-:Y:S02]  /*18e0*/  UIADD3 UR32, UPT, UPT, UR8, 0x2400, URZ ;  /* 0x0000240008207890 */ /* 0x000fe4000fffe0ff */
[----:B------:R-:W-:Y:S02]  /*18f0*/  UIADD3 UR8, UPT, UPT, UR8, 0x8400, URZ ;  /* 0x0000840008087890 */ /* 0x000fe4000fffe0ff */
[----:B------:R-:W-:Y:S01]  /*1900*/  UIADD3 UR16, UPT, UPT, UR16, 0x1, URZ ;  /* 0x0000000110107890 */ /* 0x000fe2000fffe0ff */
[----:B------:R-:W-:Y:S01]  /*1910*/  UMOV UR24, UR5 ;  /* 0x0000000500187c82 */ /* 0x000fe20008000000 */
[----:B------:R-:W-:Y:S02]  /*1920*/  UMOV UR17, UR6 ;  /* 0x0000000600117c82 */ /* 0x000fe40008000000 */
[----:B------:R-:W-:Y:S01]  /*1930*/  UISETP.NE.AND UP0, UPT, UR16, UR5, UPT ;  /* 0x000000051000728c */ /* 0x000fe2000bf05270 */
[----:B------:R1:W-:Y:S02]  /*1940*/  UTMALDG.3D [UR32], [UR26], desc[UR18] ;  /* 0x000012201a0075b4 */ /* 0x0003e40008011000 */
[----:B------:R1:W-:Y:S06]  /*1950*/  UTMALDG.3D [UR8], [UR20], desc[UR18] ;  /* 0x00001208140075b4 */ /* 0x0003ec0008011000 */
[----:B------:R-:W-:Y:S05]  /*1960*/  BRA.U UP0, `(.L_x_25) ;  /* 0xfffffffd00647547 */ /* 0x000fea000b83ffff */
.L_x_20:
[----:B-1----:R-:W-:Y:S01]  /*1970*/  ULEA UR8, UR6, UR4, 0x3 ;  /* 0x0000000406087291 */ /* 0x002fe2000f8e18ff */
[----:B------:R-:W-:Y:S01]  /*1980*/  SHF.L.U32 R2, R15, 0x1f, RZ ;  /* 0x0000001f0f027819 */ /* 0x000fe200000006ff */
[----:B------:R-:W-:Y:S01]  /*1990*/  @!P1 SYNCS.ARRIVE.TRANS64.A1T0 RZ, [UR4+0x78], RZ ;  /* 0x000078ffffff99a7 */ /* 0x000fe20008100004 */
[----:B------:R-:W-:-:S06]  /*19a0*/  UISETP.GT.AND UP0, UPT, UR15, UR14, UPT ;  /* 0x0000000e0f00728c */ /* 0x000fcc000bf04270 */
[----:B--2---:R1:W2:Y:S03]  /*19b0*/  SYNCS.PHASECHK.TRANS64.TRYWAIT P0, [UR8+0x30], R2 ;  /* 0x00003002ff0075a7 */ /* 0x0042a60008001108 */
[----:B------:R-:W-:Y:S05]  /*19c0*/  BRA.U !UP0, `(.L_x_26) ;  /* 0x0000000108a87547 */ /* 0x000fea000b800000 */
[----:B------:R-:W-:Y:S01]  /*19d0*/  UIADD3 UR21, UPT, UPT, UR7, UR24, URZ ;  /* 0x0000001807157290 */ /* 0x000fe2000fffe0ff */
[----:B------:R-:W-:-:S11]  /*19e0*/  UMOV UR25, UR6 ;  /* 0x0000000600197c82 */ /* 0x000fd60008000000 */
.L_x_31:
[----:B-1----:R-:W-:Y:S01]  /*19f0*/  ULEA UR17, UR25, UR4, 0x3 ;  /* 0x0000000419117291 */ /* 0x002fe2000f8e18ff */
[----:B--2---:R-:W-:Y:S01]  /*1a00*/  @!P5 MOV R3, 0x2000 ;  /* 0x000020000003d802 */ /* 0x004fe20000000f00 */
[----:B--2---:R-:W-:Y:S10]  /*1a10*/  @P0 BRA `(.L_x_27) ;  /* 0x00000000000c0947 */ /* 0x004ff40003800000 */
[----:B------:R-:W-:-:S04]  /*1a20*/  SHF.L.U32 R5, R15, 0x1f, RZ ;  /* 0x0000001f0f057819 */ /* 0x000fc800000006ff */
[----:B------:R-:W2:Y:S02]  /*1a30*/  SYNCS.PHASECHK.TRANS64.TRYWAIT P0, [UR17+0x30], R5 ;  /* 0x00003005ff0075a7 */ /* 0x000ea40008001111 */
[----:B--2---:R-:W-:Y:S05]  /*1a40*/  @!P0 BRA `(.L_x_28) ;  /* 0x0000004800108947 */ /* 0x004fea0003800000 */
.L_x_27:
[----:B------:R2:W-:Y:S01]  /*1a50*/  @!P5 SYNCS.ARRIVE.TRANS64 RZ, [UR17], R3 ;  /* 0x00000003ffffd9a7 */ /* 0x0005e20008000011 */
[----:B------:R-:W-:Y:S04]  /*1a60*/  BSSY.RECONVERGENT B0, `(.L_x_29) ;  /* 0x0000003000007945 */ /* 0x000fe80003800200 */
[----:B------:R-:W-:Y:S05]  /*1a70*/  @P4 BRA `(.L_x_30) ;  /* 0x0000000000044947 */ /* 0x000fea0003800000 */
[----:B------:R-:W-:Y:S05]  /*1a80*/  BPT.TRAP 0x1 ;  /* 0x000000040000795c */ /* 0x000fea0000300000 */
.L_x_30:
[----:B------:R-:W-:Y:S05]  /*1a90*/  BSYNC.RECONVERGENT B0 ;  /* 0x0000000000007941 */ /* 0x000fea0003800200 */
.L_x_29:
        /* <DEDUP_REMOVED lines=20> */
[----:B------:R-:W-:Y:S01]  /*1be0*/  UIADD3 UR8, UPT, UPT, UR8, 0x8400, URZ ;  /* 0x0000840008087890 */ /* 0x000fe2000fffe0ff */
[----:B------:R-:W-:Y:S01]  /*1bf0*/  UMOV UR9, UR17 ;  /* 0x0000001100097c82 */ /* 0x000fe20008000000 */
[----:B------:R-:W-:Y:S01]  /*1c00*/  UMOV UR10, UR18 ;  /* 0x00000012000a7c82 */ /* 0x000fe20008000000 */
[----:B------:R-:W-:Y:S01]  /*1c10*/  UIADD3 UR24, UPT, UPT, UR24, 0x1, URZ ;  /* 0x0000000118187890 */ /* 0x000fe2000fffe0ff */
[----:B------:R-:W-:-:S03]  /*1c20*/  UMOV UR25, UR6 ;  /* 0x0000000600197c82 */ /* 0x000fc60008000000 */
[----:B------:R1:W-:Y:S01]  /*1c30*/  UTMALDG.3D [UR16], [UR30], desc[UR26] ;  /* 0x00001a101e0075b4 */ /* 0x0003e20008011000 */
[----:B------:R-:W-:Y:S01]  /*1c40*/  UISETP.NE.AND UP0, UPT, UR24, UR21, UPT ;  /* 0x000000151800728c */ /* 0x000fe2000bf05270 */
[----:B------:R1:W-:Y:S08]  /*1c50*/  UTMALDG.3D [UR8], [UR28], desc[UR26] ;  /* 0x00001a081c0075b4 */ /* 0x0003f00008011000 */
[----:B------:R-:W-:Y:S05]  /*1c60*/  BRA.U UP0, `(.L_x_31) ;  /* 0xfffffffd00607547 */ /* 0x000fea000b83ffff */
.L_x_26:
[C---:B-1----:R-:W-:Y:S01]  /*1c70*/  LEA R2, R14.reuse, UR4, 0x3 ;  /* 0x000000040e027c11 */ /* 0x042fe2000f8e18ff */
[----:B------:R-:W-:Y:S01]  /*1c80*/  NOP ;  /* 0x0000000000007918 */ /* 0x000fe20000000000 */
[----:B--2---:R-:W-:Y:S02]  /*1c90*/  SHF.L.U32 R3, R13, 0x1f, RZ ;  /* 0x0000001f0d037819 */ /* 0x004fe400000006ff */
[----:B------:R-:W-:Y:S02]  /*1ca0*/  LEA R4, R14, UR4, 0x4 ;  /* 0x000000040e047c11 */ /* 0x000fe4000f8e20ff */
[----:B------:R-:W1:Y:S02]  /*1cb0*/  SYNCS.PHASECHK.TRANS64.TRYWAIT P0, [R2+URZ+0x80], R3 ;  /* 0x00008003020075a7 */ /* 0x000e6400080011ff */
[----:B-1----:R-:W-:Y:S05]  /*1cc0*/  @!P0 BRA `(.L_x_32) ;  /* 0x0000004400888947 */ /* 0x002fea0003800000 */
.L_x_100:
[----:B------:R-:W2:Y:S01]  /*1cd0*/  LDS.128 R4, [R4+0x110] ;  /* 0x0001100004047984 */ /* 0x000ea20000000c00 */
[----:B---3--:R-:W-:Y:S01]  /*1ce0*/  ISETP.GE.AND P0, PT, R40, 0x1, PT ;  /* 0x000000012800780c */ /* 0x008fe20003f06270 */
[----:B-1----:R-:W-:Y:S01]  /*1cf0*/  VIADD R2, R2, 0x90 ;  /* 0x0000009002027836 */ /* 0x002fe20000000000 */
[----:B------:R-:W-:Y:S01]  /*1d00*/  @!PT LDS RZ, [RZ] ;  /* 0x00000000fffff984 */ /* 0x000fe20000000800 */
[----:B------:R-:W-:Y:S01]  /*1d10*/  @!PT LDS RZ, [RZ] ;  /* 0x00000000fffff984 */ /* 0x000fe20000000800 */
[----:B------:R-:W-:Y:S01]  /*1d20*/  @!PT LDS RZ, [RZ] ;  /* 0x00000000fffff984 */ /* 0x000fe20000000800 */
[----:B------:R-:W-:Y:S01]  /*1d30*/  @!PT LDS RZ, [RZ] ;  /* 0x00000000fffff984 */ /* 0x000fe20000000800 */
[----:B------:R1:W-:Y:S06]  /*1d40*/  MEMBAR.ALL.CTA ;  /* 0x0000000000007992 */ /* 0x0003ec0000008000 */
[----:B-1----:R-:W1:Y:S01]  /*1d50*/  FENCE.VIEW.ASYNC.S ;  /* 0x00000000000073c6 */ /* 0x002e620000000000 */
[----:B------:R-:W-:-:S04]  /*1d60*/  PRMT R2, RZ, 0x654, R2 ;  /* 0x00000654ff027816 */ /* 0x000fc80000000002 */
[----:B-1----:R1:W-:Y:S01]  /*1d70*/  SYNCS.ARRIVE.TRANS64.RED.A1T0 RZ, [R2+URZ], RZ ;  /* 0x000000ff02ff79a7 */ /* 0x0023e200081004ff */
[----:B--2---:R-:W-:-:S13]  /*1d80*/  LOP3.LUT P2, RZ, R6, 0x1, RZ, 0xc0, !PT ;  /* 0x0000000106ff7812 */ /* 0x004fda000784c0ff */
[----:B------:R-:W-:Y:S01]  /*1d90*/  @P2 SHF.R.U32.HI R3, RZ, 0x10, R5 ;  /* 0x00000010ff032819 */ /* 0x000fe20000011605 */
[----:B------:R-:W-:Y:S01]  /*1da0*/  VOTEU.ANY UP0, P2 ;  /* 0x0000000000ff7886 */ /* 0x000fe20001000100 */
[----:B------:R-:W-:Y:S02]  /*1db0*/  @P2 MOV R11, R4 ;  /* 0x00000004000b2202 */ /* 0x000fe40000000f00 */
[----:B------:R-:W-:Y:S02]  /*1dc0*/  @P2 R2UR.BROADCAST UR8, R3 ;  /* 0x00000000030822ca */ /* 0x000fe400008e0000 */
[----:B------:R-:W-:-:S11]  /*1dd0*/  @P2 LOP3.LUT R8, R5, 0xffff, RZ, 0xc0, !PT ;  /* 0x0000ffff05082812 */ /* 0x000fd600078ec0ff */
[----:B------:R-:W-:Y:S01]  /*1de0*/  @UP0 UMOV UR36, UR8 ;  /* 0x0000000800240c82 */ /* 0x000fe20008000000 */
[----:B-1----:R-:W-:Y:S05]  /*1df0*/  @!P0 BRA `(.L_x_33) ;  /* 0x0000000000b88947 */ /* 0x002fea0003800000 */
[----:B------:R-:W4:Y:S01]  /*1e00*/  LDC.64 R4, c[0x0][0xb18] ;  /* 0x0002c600ff047b82 */ /* 0x000f220000000a00 */
[----:B------:R-:W-:-:S07]  /*1e10*/  ISETP.NE.AND P3, PT, R40, 0x1, PT ;  /* 0x000000012800780c */ /* 0x000fce0003f65270 */
[----:B------:R-:W1:Y:S08]  /*1e20*/  LDC.64 R6, c[0x0][0xb10] ;  /* 0x0002c400ff067b82 */ /* 0x000e700000000a00 */
[----:B------:R-:W2:Y:S08]  /*1e30*/  LDC R16, c[0x0][0xb20] ;  /* 0x0002c800ff107b82 */ /* 0x000eb00000000800 */
[----:B------:R-:W3:Y:S01]  /*1e40*/  LDC R18, c[0x0][0xb0c] ;  /* 0x0002c300ff127b82 */ /* 0x000ee20000000800 */
[----:B----4-:R-:W-:Y:S01]  /*1e50*/  IMAD.HI.U32 R17, R0, R5, RZ ;  /* 0x0000000500117227 */ /* 0x010fe200078e00ff */
[----:B------:R-:W-:-:S03]  /*1e60*/  ISETP.NE.AND P0, PT, R4, 0x1, PT ;  /* 0x000000010400780c */ /* 0x000fc60003f05270 */
[----:B------:R-:W-:-:S03]  /*1e70*/  IMAD.HI.U32 R5, R8, R5, RZ ;  /* 0x0000000508057227 */ /* 0x000fc600078e00ff */
[----:B------:R-:W4:Y:S01]  /*1e80*/  LDC.64 R2, c[0x0][0xb28] ;  /* 0x0002ca00ff027b82 */ /* 0x000f220000000a00 */
[----:B-1----:R-:W-:-:S04]  /*1e90*/  IMAD.HI.U32 R20, R9, R6, RZ ;  /* 0x0000000609147227 */ /* 0x002fc800078e00ff */
[----:B------:R-:W-:Y:S01]  /*1ea0*/  IMAD.HI.U32 R22, R11, R6, RZ ;  /* 0x000000060b167227 */ /* 0x000fe200078e00ff */
[----:B------:R-:W-:Y:S02]  /*1eb0*/  SHF.R.U32.HI R20, RZ, R7, R20 ;  /* 0x00000007ff147219 */ /* 0x000fe40000011614 */
[-C--:B--2---:R-:W-:Y:S02]  /*1ec0*/  SHF.R.U32.HI R17, RZ, R16.reuse, R17 ;  /* 0x00000010ff117219 */ /* 0x084fe40000011611 */
[----:B------:R-:W-:Y:S02]  /*1ed0*/  SHF.R.U32.HI R5, RZ, R16, R5 ;  /* 0x00000010ff057219 */ /* 0x000fe40000011605 */
[----:B------:R-:W-:Y:S02]  /*1ee0*/  SEL R17, R0, R17, !P0 ;  /* 0x0000001100117207 */ /* 0x000fe40004000000 */
[----:B------:R-:W-:Y:S02]  /*1ef0*/  SHF.R.U32.HI R22, RZ, R7, R22 ;  /* 0x00000007ff167219 */ /* 0x000fe40000011616 */
[----:B---3--:R-:W-:-:S02]  /*1f00*/  ISETP.NE.AND P1, PT, R18, 0x1, PT ;  /* 0x000000011200780c */ /* 0x008fc40003f25270 */
[----:B------:R-:W-:Y:S02]  /*1f10*/  SEL R5, R8, R5, !P0 ;  /* 0x0000000508057207 */ /* 0x000fe40004000000 */
[----:B------:R-:W-:Y:S02]  /*1f20*/  SEL R19, R9, R20, !P1 ;  /* 0x0000001409137207 */ /* 0x000fe40004800000 */
[----:B------:R-:W-:Y:S01]  /*1f30*/  SEL R7, R11, R22, !P1 ;  /* 0x000000160b077207 */ /* 0x000fe20004800000 */
[----:B----4-:R-:W-:-:S04]  /*1f40*/  IMAD.HI.U32 R20, R17, R2, RZ ;  /* 0x0000000211147227 */ /* 0x010fc800078e00ff */
[----:B------:R-:W-:Y:S01]  /*1f50*/  IMAD.HI.U32 R6, R19, R2, RZ ;  /* 0x0000000213067227 */ /* 0x000fe200078e00ff */
[----:B------:R-:W-:-:S04]  /*1f60*/  @P3 SHF.R.U32.HI R17, RZ, R3, R20 ;  /* 0x00000003ff113219 */ /* 0x000fc80000011614 */
[----:B------:R-:W-:Y:S01]  /*1f70*/  @P3 SHF.R.U32.HI R19, RZ, R3, R6 ;  /* 0x00000003ff133219 */ /* 0x000fe20000011606 */
[----:B------:R-:W-:-:S04]  /*1f80*/  IMAD R17, R40, R17, RZ ;  /* 0x0000001128117224 */ /* 0x000fc800078e02ff */
[----:B------:R-:W-:Y:S01]  /*1f90*/  IMAD R6, R40, R19, RZ ;  /* 0x0000001328067224 */ /* 0x000fe200078e02ff */
[C---:B------:R-:W-:Y:S02]  /*1fa0*/  ISETP.GE.AND P0, PT, R5.reuse, R17, PT ;  /* 0x000000110500720c */ /* 0x040fe40003f06270 */
[----:B------:R-:W-:Y:S02]  /*1fb0*/  IADD3 R17, PT, PT, -R5, RZ, RZ ;  /* 0x000000ff05117210 */ /* 0x000fe40007ffe1ff */
[----:B------:R-:W-:Y:S01]  /*1fc0*/  ISETP.GE.OR P0, PT, R7, R6, P0 ;  /* 0x000000060700720c */ /* 0x000fe20000706670 */
[----:B------:R-:W-:-:S04]  /*1fd0*/  IMAD.HI.U32 R6, R5, R2, RZ ;  /* 0x0000000205067227 */ /* 0x000fc800078e00ff */
[----:B------:R-:W-:Y:S01]  /*1fe0*/  IMAD R8, R4, R17, R8 ;  /* 0x0000001104087224 */ /* 0x000fe200078e0208 */
[----:B------:R-:W-:-:S04]  /*1ff0*/  SHF.R.U32.HI R6, RZ, R3, R6 ;  /* 0x00000003ff067219 */ /* 0x000fc80000011606 */
[----:B------:R-:W-:-:S03]  /*2000*/  SEL R6, R5, R6, !P3 ;  /* 0x0000000605067207 */ /* 0x000fc60005800000 */
[----:B------:R-:W-:-:S04]  /*2010*/  @!P0 IMAD.HI.U32 R16, R7, R2, RZ ;  /* 0x0000000207108227 */ /* 0x000fc800078e00ff */
[----:B------:R-:W-:Y:S01]  /*2020*/  IMAD.MOV R2, RZ, RZ, -R6 ;  /* 0x000000ffff027224 */ /* 0x000fe200078e0a06 */
[----:B------:R-:W-:-:S03]  /*2030*/  @!P0 SHF.R.U32.HI R16, RZ, R3, R16 ;  /* 0x00000003ff108219 */ /* 0x000fc60000011610 */
[----:B------:R-:W-:Y:S01]  /*2040*/  IMAD R2, R40, R2, R5 ;  /* 0x0000000228027224 */ /* 0x000fe200078e0205 */
[----:B------:R-:W-:-:S05]  /*2050*/  @!P0 SEL R3, R7, R16, !P3 ;  /* 0x0000001007038207 */ /* 0x000fca0005800000 */
[--C-:B------:R-:W-:Y:S02]  /*2060*/  @!P0 IMAD.IADD R6, R6, 0x1, -R3.reuse ;  /* 0x0000000106068824 */ /* 0x100fe400078e0a03 */
[----:B------:R-:W-:Y:S01]  /*2070*/  @!P0 IMAD R3, R2, R19, R3 ;  /* 0x0000001302038224 */ /* 0x000fe200078e0203 */
[----:B------:R-:W-:Y:S01]  /*2080*/  IADD3 R2, PT, PT, -R7, RZ, RZ ;  /* 0x000000ff07027210 */ /* 0x000fe20007ffe1ff */
[----:B------:R-:W-:Y:S02]  /*2090*/  @!P0 IMAD R5, R40, R6, R7 ;  /* 0x0000000628058224 */ /* 0x000fe400078e0207 */
[----:B------:R-:W-:Y:S02]  /*20a0*/  @!P0 IMAD.MOV.U32 R7, RZ, RZ, R3 ;  /* 0x000000ffff078224 */ /* 0x000fe400078e0003 */
[----:B------:R-:W-:Y:S02]  /*20b0*/  IMAD R2, R18, R2, R11 ;  /* 0x0000000212027224 */ /* 0x000fe400078e020b */
[----:B------:R-:W-:-:S02]  /*20c0*/  IMAD R8, R5, R4, R8 ;  /* 0x0000000405087224 */ /* 0x000fc400078e0208 */
[----:B------:R-:W-:Y:S02]  /*20d0*/  IMAD R11, R7, R18, R2 ;  /* 0x00000012070b7224 */ /* 0x000fe400078e0202 */
.L_x_33:
[----:B------:R-:W1:Y:S02]  /*20e0*/  LDCU UR8, c[0x0][0xb30] ;  /* 0x00016600ff0877ac */ /* 0x000e640008000800 */
[----:B-1----:R-:W-:-:S09]  /*20f0*/  UISETP.NE.AND UP0, UPT, UR8, 0x1, UPT ;  /* 0x000000010800788c */ /* 0x002fd2000bf05270 */
[----:B------:R-:W-:Y:S05]  /*2100*/  BRA.U UP0, `(.L_x_34) ;  /* 0x0000000100407547 */ /* 0x000fea000b800000 */
[----:B------:R-:W1:Y:S08]  /*2110*/  LDC.64 R4, c[0x0][0xb10] ;  /* 0x0002c400ff047b82 */ /* 0x000e700000000a00 */
[----:B------:R-:W2:Y:S08]  /*2120*/  LDC.64 R2, c[0x0][0xb18] ;  /* 0x0002c600ff027b82 */ /* 0x000eb00000000a00 */
[----:B------:R-:W3:Y:S08]  /*2130*/  LDC R6, c[0x0][0xb20] ;  /* 0x0002c800ff067b82 */ /* 0x000ef00000000800 */
[----:B------:R-:W4:Y:S01]  /*2140*/  LDC R16, c[0x0][0xb0c] ;  /* 0x0002c300ff107b82 */ /* 0x000f220000000800 */
[----:B-1----:R-:W-:-:S05]  /*2150*/  IMAD.HI.U32 R4, R11, R4, RZ ;  /* 0x000000040b047227 */ /* 0x002fca00078e00ff */
[----:B------:R-:W-:Y:S01]  /*2160*/  SHF.R.U32.HI R4, RZ, R5, R4 ;  /* 0x00000005ff047219 */ /* 0x000fe20000011604 */
[----:B--2---:R-:W-:Y:S01]  /*2170*/  IMAD.HI.U32 R3, R8, R3, RZ ;  /* 0x0000000308037227 */ /* 0x004fe200078e00ff */
[----:B------:R-:W-:-:S04]  /*2180*/  ISETP.NE.AND P0, PT, R2, 0x1, PT ;  /* 0x000000010200780c */ /* 0x000fc80003f05270 */
[----:B---3--:R-:W-:-:S04]  /*2190*/  SHF.R.U32.HI R3, RZ, R6, R3 ;  /* 0x00000006ff037219 */ /* 0x008fc80000011603 */
[----:B------:R-:W-:Y:S02]  /*21a0*/  SEL R3, R8, R3, !P0 ;  /* 0x0000000308037207 */ /* 0x000fe40004000000 */
[----:B----4-:R-:W-:-:S04]  /*21b0*/  ISETP.NE.AND P1, PT, R16, 0x1, PT ;  /* 0x000000011000780c */ /* 0x010fc80003f25270 */
[----:B------:R-:W-:-:S05]  /*21c0*/  SEL R4, R11, R4, !P1 ;  /* 0x000000040b047207 */ /* 0x000fca0004800000 */
[----:B------:R-:W-:Y:S02]  /*21d0*/  IMAD.IADD R5, R3, 0x1, -R4 ;  /* 0x0000000103057824 */ /* 0x000fe400078e0a04 */
[----:B------:R-:W-:Y:S02]  /*21e0*/  IMAD.IADD R3, R4, 0x1, -R3 ;  /* 0x0000000104037824 */ /* 0x000fe400078e0a03 */
[----:B------:R-:W-:Y:S02]  /*21f0*/  IMAD R11, R5, R16, R11 ;  /* 0x00000010050b7224 */ /* 0x000fe400078e020b */
[----:B------:R-:W-:-:S07]  /*2200*/  IMAD R8, R3, R2, R8 ;  /* 0x0000000203087224 */ /* 0x000fce00078e0208 */
.L_x_34:
[----:B------:R-:W-:Y:S01]  /*2210*/  VIADD R14, R14, 0x1 ;  /* 0x000000010e0e7836 */ /* 0x000fe20000000000 */
[----:B------:R-:W-:Y:S01]  /*2220*/  PLOP3.LUT P1, PT, PT, PT, PT, 0x80, 0x8 ;  /* 0x000000000008781c */ /* 0x000fe20003f2f070 */
[----:B------:R-:W-:Y:S02]  /*2230*/  IMAD.IADD R97, R11, 0x1, R90 ;  /* 0x000000010b617824 */ /* 0x000fe400078e025a */
[----:B------:R-:W-:Y:S01]  /*2240*/  IMAD.IADD R91, R8, 0x1, R79 ;  /* 0x00000001085b7824 */ /* 0x000fe200078e024f */
[----:B------:R-:W-:-:S04]  /*2250*/  ISETP.NE.AND P0, PT, R14, 0x2, PT ;  /* 0x000000020e00780c */ /* 0x000fc80003f05270 */
[----:B------:R-:W-:Y:S02]  /*2260*/  SEL R2, RZ, 0x1, P0 ;  /* 0x00000001ff027807 */ /* 0x000fe40000000000 */
[----:B------:R-:W-:Y:S02]  /*2270*/  SEL R14, R14, RZ, P0 ;  /* 0x000000ff0e0e7207 */ /* 0x000fe40000000000 */
[----:B------:R-:W-:Y:S01]  /*2280*/  LOP3.LUT R13, R13, R2, RZ, 0x3c, !PT ;  /* 0x000000020d0d7212 */ /* 0x000fe200078e3cff */
[----:B------:R-:W-:Y:S06]  /*2290*/  @P2 BRA `(.L_x_35) ;  /* 0xfffffff000a02947 */ /* 0x000fec000383ffff */
[----:B------:R-:W-:Y:S01]  /*22a0*/  UIADD3 UR4, UPT, UPT, UR4, 0x30, URZ ;  /* 0x0000003004047890 */ /* 0x000fe2000fffe0ff */
[----:B------:R-:W-:-:S03]  /*22b0*/  SHF.L.U32 R3, R15, 0x1f, RZ ;  /* 0x0000001f0f037819 */ /* 0x000fc600000006ff */
[----:B------:R-:W-:-:S09]  /*22c0*/  ULEA UR5, UR6, UR4, 0x3 ;  /* 0x0000000406057291 */ /* 0x000fd2000f8e18ff */
[----:B------:R-:W1:Y:S02]  /*22d0*/  SYNCS.PHASECHK.TRANS64.TRYWAIT P0, [UR5], R3 ;  /* 0x00000003ff0075a7 */ /* 0x000e640008001105 */
[----:B-1----:R-:W-:Y:S05]  /*22e0*/  @!P0 BRA `(.L_x_36) ;  /* 0x0000004000148947 */ /* 0x002fea0003800000 */
.L_x_102:
[----:B------:R-:W-:-:S04]  /*22f0*/  UIADD3 UR6, UPT, UPT, UR6, 0x1, URZ ;  /* 0x0000000106067890 */ /* 0x000fc8000fffe0ff */
[----:B------:R-:W-:-:S04]  /*2300*/  UISETP.NE.AND UP0, UPT, UR6, 0x6, UPT ;  /* 0x000000060600788c */ /* 0x000fc8000bf05270 */
[----:B------:R-:W-:Y:S02]  /*2310*/  USEL UR7, URZ, 0x1, UP0 ;  /* 0x00000001ff077887 */ /* 0x000fe40008000000 */
[----:B------:R-:W-:-:S04]  /*2320*/  USEL UR6, UR6, URZ, UP0 ;  /* 0x000000ff06067287 */ /* 0x000fc80008000000 */
[----:B------:R-:W-:Y:S01]  /*2330*/  ULEA UR5, UR6, UR4, 0x3 ;  /* 0x0000000406057291 */ /* 0x000fe2000f8e18ff */
[----:B------:R-:W-:-:S04]  /*2340*/  LOP3.LUT R2, R15, UR7, RZ, 0x3c, !PT ;  /* 0x000000070f027c12 */ /* 0x000fc8000f8e3cff */
[----:B-1----:R-:W-:-:S04]  /*2350*/  SHF.L.U32 R3, R2, 0x1f, RZ ;  /* 0x0000001f02037819 */ /* 0x002fc800000006ff */
[----:B------:R-:W1:Y:S02]  /*2360*/  SYNCS.PHASECHK.TRANS64.TRYWAIT P0, [UR5], R3 ;  /* 0x00000003ff0075a7 */ /* 0x000e640008001105 */
[----:B-1----:R-:W-:Y:S05]  /*2370*/  @!P0 BRA `(.L_x_37) ;  /* 0x0000004000088947 */ /* 0x002fea0003800000 */
.L_x_104:
        /* <DEDUP_REMOVED lines=9> */
.L_x_106:
        /* <DEDUP_REMOVED lines=9> */
.L_x_108:
        /* <DEDUP_REMOVED lines=9> */
.L_x_110:
[----:B------:R-:W-:-:S04]  /*2530*/  UIADD3 UR6, UPT, UPT, UR6, 0x1, URZ ;  /* 0x0000000106067890 */ /* 0x000fc8000fffe0ff */
[----:B------:R-:W-:-:S04]  /*2540*/  UISETP.NE.AND UP0, UPT, UR6, 0x6, UPT ;  /* 0x000000060600788c */ /* 0x000fc8000bf05270 */
[----:B------:R-:W-:Y:S02]  /*2550*/  USEL UR5, URZ, 0x1, UP0 ;  /* 0x00000001ff057887 */ /* 0x000fe40008000000 */
[----:B------:R-:W-:-:S04]  /*2560*/  USEL UR6, UR6, URZ, UP0 ;  /* 0x000000ff06067287 */ /* 0x000fc80008000000 */
[----:B------:R-:W-:Y:S01]  /*2570*/  ULEA UR6, UR6, UR4, 0x3 ;  /* 0x0000000406067291 */ /* 0x000fe2000f8e18ff */
[----:B-1----:R-:W-:-:S04]  /*2580*/  LOP3.LUT R3, R2, UR5, RZ, 0x3c, !PT ;  /* 0x0000000502037c12 */ /* 0x002fc8000f8e3cff */
[----:B------:R-:W-:Y:S01]  /*2590*/  SHF.L.U32 R3, R3, 0x1f, RZ ;  /* 0x0000001f03037819 */ /* 0x000fe200000006ff */
[----:B----4-:R-:W-:-:S07]  /*25a0*/  IMAD.U32 R0, RZ, RZ, UR6 ;  /* 0x00000006ff007e24 */ /* 0x010fce000f8e00ff */
.L_x_41:
[----:B-1----:R1:W2:Y:S02]  /*25b0*/  SYNCS.PHASECHK.TRANS64.TRYWAIT P0, [R0+URZ], R3 ;  /* 0x00000003000075a7 */ /* 0x0022a400080011ff */
[----:B--2---:R-:W-:Y:S05]  /*25c0*/  @!P0 NANOSLEEP.SYNCS 0x989680 ;  /* 0x009896800000895d */ /* 0x004fea0003900000 */
[----:B------:R-:W2:Y:S02]  /*25d0*/  @!P0 SYNCS.PHASECHK.TRANS64 P0, [R0+URZ], R3 ;  /* 0x00000003000085a7 */ /* 0x000ea400080010ff */
[----:B--2---:R-:W-:Y:S05]  /*25e0*/  @P0 EXIT ;  /* 0x000000000000094d */ /* 0x004fea0003800000 */
[----:B------:R-:W-:Y:S05]  /*25f0*/  BRA `(.L_x_41) ;  /* 0xfffffffc00ec7947 */ /* 0x000fea000383ffff */
.L_x_17:
[----:B------:R-:W-:-:S04]  /*2600*/  UISETP.NE.AND UP1, UPT, UR37, URZ, UPT ;  /* 0x000000ff2500728c */ /* 0x000fc8000bf25270 */
[----:B------:R-:W-:-:S09]  /*2610*/  UISETP.NE.OR UP1, UPT, UR8, 0x1, UP1 ;  /* 0x000000010800788c */ /* 0x000fd20008f25670 */
[----:B------:R-:W-:Y:S05]  /*2620*/  BRA.U UP1, `(.L_x_42) ;  /* 0x0000000501487547 */ /* 0x000fea000b800000 */
[----:B------:R-:W-:Y:S01]  /*2630*/  ISETP.NE.AND P2, PT, R2, RZ, PT ;  /* 0x000000ff0200720c */ /* 0x000fe20003f45270 */
[----:B------:R-:W-:Y:S01]  /*2640*/  IMAD.MOV.U32 R12, RZ, RZ, 0x1 ;  /* 0x00000001ff0c7424 */ /* 0x000fe200078e00ff */
[----:B------:R-:W-:Y:S02]  /*2650*/  CS2R R10, SRZ ;  /* 0x00000000000a7805 */ /* 0x000fe4000001ff00 */
[----:B------:R-:W-:Y:S01]  /*2660*/  CS2R R8, SRZ ;  /* 0x0000000000087805 */ /* 0x000fe2000001ff00 */
[----:B------:R-:W-:Y:S01]  /*2670*/  UMOV UR4, 0x400 ;  /* 0x0000040000047882 */ /* 0x000fe20000000000 */
[----:B------:R-:W-:Y:S01]  /*2680*/  UMOV UR6, URZ ;  /* 0x000000ff00067c82 */ /* 0x000fe20008000000 */
[----:B------:R-:W-:-:S12]  /*2690*/  ULEA UR37, UR37, UR4, 0x18 ;  /* 0x0000000425257291 */ /* 0x000fd8000f8ec0ff */
.L_x_46:
[----:B------:R-:W-:Y:S02]  /*26a0*/  LEA R0, R8, UR37, 0x3 ;  /* 0x0000002508007c11 */ /* 0x000fe4000f8e18ff */
[----:B------:R-:W-:-:S03]  /*26b0*/  SHF.L.U32 R5, R9, 0x1f, RZ ;  /* 0x0000001f09057819 */ /* 0x000fc600000006ff */
[----:B------:R-:W-:Y:S01]  /*26c0*/  VIADD R4, R0, 0xf0 ;  /* 0x000000f000047836 */ /* 0x000fe20000000000 */
[----:B------:R-:W1:Y:S02]  /*26d0*/  SYNCS.PHASECHK.TRANS64.TRYWAIT P0, [R0+URZ+0xe0], R5 ;  /* 0x0000e005000075a7 */ /* 0x000e6400080011ff */
[----:B-1----:R-:W-:Y:S05]  /*26e0*/  @!P0 BRA `(.L_x_43) ;  /* 0x0000003c008c8947 */ /* 0x002fea0003800000 */
.L_x_111:
[----:B------:R-:W-:Y:S01]  /*26f0*/  ULEA UR5, UR6, UR37, 0x3 ;  /* 0x0000002506057291 */ /* 0x000fe2000f8e18ff */
[----:B------:R-:W-:Y:S02]  /*2700*/  PRMT R4, RZ, 0x654, R4 ;  /* 0x00000654ff047816 */ /* 0x000fe40000000004 */
[----:B-1----:R-:W-:Y:S01]  /*2710*/  SHF.L.U32 R5, R12, 0x1f, RZ ;  /* 0x0000001f0c057819 */ /* 0x002fe200000006ff */
[----:B------:R-:W-:Y:S01]  /*2720*/  UIADD3 UR4, UPT, UPT, UR5, 0x80, URZ ;  /* 0x0000008005047890 */ /* 0x000fe2000fffe0ff */
[----:B------:R1:W-:Y:S05]  /*2730*/  SYNCS.ARRIVE.TRANS64.RED.A1T0 RZ, [R4+URZ], RZ ;  /* 0x000000ff04ff79a7 */ /* 0x0003ea00081004ff */
[----:B------:R-:W-:Y:S01]  /*2740*/  IMAD.U32 R7, RZ, RZ, UR4 ;  /* 0x00000004ff077e24 */ /* 0x000fe2000f8e00ff */
[----:B------:R-:W2:Y:S04]  /*2750*/  SYNCS.PHASECHK.TRANS64.TRYWAIT P0, [UR5+0x90], R5 ;  /* 0x00009005ff0075a7 */ /* 0x000ea80008001105 */
[----:B------:R-:W-:Y:S01]  /*2760*/  PRMT R6, R2, 0x654, R7 ;  /* 0x0000065402067816 */ /* 0x000fe20000000007 */
[----:B-1----:R-:W-:Y:S01]  /*2770*/  @!P2 IMAD.MOV.U32 R4, RZ, RZ, 0x10 ;  /* 0x00000010ff04a424 */ /* 0x002fe200078e00ff */
[----:B--2---:R-:W-:Y:S06]  /*2780*/  @!P0 BRA `(.L_x_44) ;  /* 0x0000003c00788947 */ /* 0x004fec0003800000 */
.L_x_113:
[----:B------:R-:W-:Y:S01]  /*2790*/  ULEA UR4, UR6, UR37, 0x4 ;  /* 0x0000002506047291 */ /* 0x000fe2000f8e20ff */
[----:B------:R-:W-:Y:S01]  /*27a0*/  SEL R3, R6, R3, !P2 ;  /* 0x0000000306037207 */ /* 0x000fe20005000000 */
[----:B------:R-:W-:Y:S01]  /*27b0*/  UIADD3 UR5, UPT, UPT, UR5, 0x80, URZ ;  /* 0x0000008005057890 */ /* 0x000fe2000fffe0ff */
[----:B-1----:R-:W-:Y:S01]  /*27c0*/  LEA R0, R11, UR37, 0x3 ;  /* 0x000000250b007c11 */ /* 0x002fe2000f8e18ff */
[----:B------:R-:W-:Y:S01]  /*27d0*/  UIADD3 UR4, UPT, UPT, UR4, 0x110, URZ ;  /* 0x0000011004047890 */ /* 0x000fe2000fffe0ff */
[----:B------:R-:W-:Y:S01]  /*27e0*/  SHF.L.U32 R5, R10, 0x1f, RZ ;  /* 0x0000001f0a057819 */ /* 0x000fe200000006ff */
[----:B------:R1:W-:Y:S01]  /*27f0*/  @!P2 SYNCS.ARRIVE.TRANS64.RED RZ, [R3+URZ], R4 ;  /* 0x0000000403ffa9a7 */ /* 0x0003e200080004ff */
[----:B------:R-:W-:Y:S01]  /*2800*/  UIADD3 UR6, UPT, UPT, UR6, 0x1, URZ ;  /* 0x0000000106067890 */ /* 0x000fe2000fffe0ff */
[----:B------:R-:W-:-:S03]  /*2810*/  VIADD R8, R8, 0x1 ;  /* 0x0000000108087836 */ /* 0x000fc60000000000 */
[----:B------:R-:W-:Y:S02]  /*2820*/  UISETP.NE.AND UP0, UPT, UR6, 0x2, UPT ;  /* 0x000000020600788c */ /* 0x000fe4000bf05270 */
[----:B------:R-:W-:Y:S06]  /*2830*/  UGETNEXTWORKID.BROADCAST [UR4], [UR5] ;  /* 0x00000000040073ca */ /* 0x000fec0008000100 */
[----:B------:R-:W-:Y:S01]  /*2840*/  USEL UR4, URZ, 0x1, UP0 ;  /* 0x00000001ff047887 */ /* 0x000fe20008000000 */
[----:B------:R-:W-:Y:S01]  /*2850*/  ISETP.NE.AND P0, PT, R8, 0x2, PT ;  /* 0x000000020800780c */ /* 0x000fe20003f05270 */
[----:B------:R-:W-:Y:S01]  /*2860*/  USEL UR6, UR6, URZ, UP0 ;  /* 0x000000ff06067287 */ /* 0x000fe20008000000 */
[----:B------:R-:W2:Y:S03]  /*2870*/  SYNCS.PHASECHK.TRANS64.TRYWAIT P1, [R0+URZ+0x80], R5 ;  /* 0x00008005000075a7 */ /* 0x000ea600080211ff */
[----:B------:R-:W-:Y:S01]  /*2880*/  LOP3.LUT R12, R12, UR4, RZ, 0x3c, !PT ;  /* 0x000000040c0c7c12 */ /* 0x000fe2000f8e3cff */
[----:B-12---:R-:W-:Y:S07]  /*2890*/  @!P1 BRA `(.L_x_45) ;  /* 0x0000003c004c9947 */ /* 0x006fee0003800000 */
.L_x_114:
[C---:B------:R-:W-:Y:S01]  /*28a0*/  LEA R4, R11.reuse, UR37, 0x4 ;  /* 0x000000250b047c11 */ /* 0x040fe2000f8e20ff */
[----:B-1----:R-:W-:Y:S01]  /*28b0*/  VIADD R0, R0, 0x90 ;  /* 0x0000009000007836 */ /* 0x002fe20000000000 */
[----:B------:R-:W-:Y:S01]  /*28c0*/  SEL R8, R8, RZ, P0 ;  /* 0x000000ff08087207 */ /* 0x000fe20000000000 */
[----:B------:R-:W-:-:S03]  /*28d0*/  VIADD R11, R11, 0x1 ;  /* 0x000000010b0b7836 */ /* 0x000fc60000000000 */
[----:B------:R-:W1:Y:S01]  /*28e0*/  LDS.128 R4, [R4+0x110] ;  /* 0x0001100004047984 */ /* 0x000e620000000c00 */
[----:B------:R-:W-:Y:S02]  /*28f0*/  PRMT R0, RZ, 0x654, R0 ;  /* 0x00000654ff007816 */ /* 0x000fe40000000000 */
[C---:B------:R-:W-:Y:S01]  /*2900*/  ISETP.NE.AND P1, PT, R11.reuse, 0x2, PT ;  /* 0x000000020b00780c */ /* 0x040fe20003f25270 */
[----:B------:R-:W-:Y:S01]  /*2910*/  @!PT LDS RZ, [RZ] ;  /* 0x00000000fffff984 */ /* 0x000fe20000000800 */
[----:B------:R-:W-:Y:S01]  /*2920*/  @!PT LDS RZ, [RZ] ;  /* 0x00000000fffff984 */ /* 0x000fe20000000800 */
[----:B------:R-:W-:Y:S01]  /*2930*/  @!PT LDS RZ, [RZ] ;  /* 0x00000000fffff984 */ /* 0x000fe20000000800 */
[----:B------:R-:W-:Y:S01]  /*2940*/  @!PT LDS RZ, [RZ] ;  /* 0x00000000fffff984 */ /* 0x000fe20000000800 */
[----:B------:R2:W-:Y:S06]  /*2950*/  MEMBAR.ALL.CTA ;  /* 0x0000000000007992 */ /* 0x0005ec0000008000 */
[----:B--2---:R-:W2:Y:S01]  /*2960*/  FENCE.VIEW.ASYNC.S ;  /* 0x00000000000073c6 */ /* 0x004ea20000000000 */
[----:B------:R-:W-:Y:S01]  /*2970*/  SEL R11, R11, RZ, P1 ;  /* 0x000000ff0b0b7207 */ /* 0x000fe20000800000 */
[----:B--2---:R2:W-:Y:S01]  /*2980*/  SYNCS.ARRIVE.TRANS64.RED.A1T0 RZ, [R0+URZ], RZ ;  /* 0x000000ff00ff79a7 */ /* 0x0045e200081004ff */
[----:B-1----:R-:W-:-:S02]  /*2990*/  LOP3.LUT P3, RZ, R6, 0x1, RZ, 0xc0, !PT ;  /* 0x0000000106ff7812 */ /* 0x002fc4000786c0ff */
[----:B------:R-:W-:-:S04]  /*29a0*/  SEL R5, RZ, 0x1, P1 ;  /* 0x00000001ff057807 */ /* 0x000fc80000800000 */
[----:B------:R-:W-:Y:S02]  /*29b0*/  LOP3.LUT R10, R10, R5, RZ, 0x3c, !PT ;  /* 0x000000050a0a7212 */ /* 0x000fe400078e3cff */
[----:B--2---:R-:W-:-:S04]  /*29c0*/  SEL R0, RZ, 0x1, P0 ;  /* 0x00000001ff007807 */ /* 0x004fc80000000000 */
[----:B------:R-:W-:Y:S01]  /*29d0*/  LOP3.LUT R9, R9, R0, RZ, 0x3c, !PT ;  /* 0x0000000009097212 */ /* 0x000fe200078e3cff */
[----:B------:R-:W-:Y:S06]  /*29e0*/  @P3 BRA `(.L_x_46) ;  /* 0xfffffffc002c3947 */ /* 0x000fec000383ffff */
[----:B------:R-:W-:Y:S01]  /*29f0*/  ULEA UR5, UR6, UR37, 0x3 ;  /* 0x0000002506057291 */ /* 0x000fe2000f8e18ff */
[----:B------:R-:W-:-:S08]  /*2a00*/  SHF.L.U32 R3, R12, 0x1f, RZ ;  /* 0x0000001f0c037819 */ /* 0x000fd000000006ff */
[----:B------:R-:W1:Y:S02]  /*2a10*/  SYNCS.PHASECHK.TRANS64 P0, [UR5+0x90], R3 ;  /* 0x00009003ff0075a7 */ /* 0x000e640008001005 */
[----:B-1----:R-:W-:Y:S05]  /*2a20*/  @P0 BRA `(.L_x_47) ;  /* 0x0000000000080947 */ /* 0x002fea0003800000 */
[----:B------:R-:W1:Y:S02]  /*2a30*/  SYNCS.PHASECHK.TRANS64.TRYWAIT P0, [UR5+0x90], R3 ;  /* 0x00009003ff0075a7 */ /* 0x000e640008001105 */
[----:B-1----:R-:W-:Y:S05]  /*2a40*/  @!P0 BRA `(.L_x_48) ;  /* 0x0000003800f48947 */ /* 0x002fea0003800000 */
.L_x_47:
[----:B------:R-:W-:-:S04]  /*2a50*/  UIADD3 UR4, UPT, UPT, UR6, 0x1, URZ ;  /* 0x0000000106047890 */ /* 0x000fc8000fffe0ff */
[----:B------:R-:W-:-:S04]  /*2a60*/  UISETP.NE.AND UP0, UPT, UR4, 0x2, UPT ;  /* 0x000000020400788c */ /* 0x000fc8000bf05270 */
[----:B------:R-:W-:Y:S02]  /*2a70*/  USEL UR7, URZ, 0x1, UP0 ;  /* 0x00000001ff077887 */ /* 0x000fe40008000000 */
[----:B------:R-:W-:-:S04]  /*2a80*/  USEL UR4, UR4, URZ, UP0 ;  /* 0x000000ff04047287 */ /* 0x000fc80008000000 */
[----:B------:R-:W-:Y:S01]  /*2a90*/  ULEA UR4, UR4, UR37, 0x3 ;  /* 0x0000002504047291 */ /* 0x000fe2000f8e18ff */
[----:B-1----:R-:W-:-:S04]  /*2aa0*/  LOP3.LUT R3, R12, UR7, RZ, 0x3c, !PT ;  /* 0x000000070c037c12 */ /* 0x002fc8000f8e3cff */
[----:B------:R-:W-:-:S04]  /*2ab0*/  SHF.L.U32 R0, R3, 0x1f, RZ ;  /* 0x0000001f03007819 */ /* 0x000fc800000006ff */
[----:B------:R-:W1:Y:S02]  /*2ac0*/  SYNCS.PHASECHK.TRANS64 P0, [UR4+0x90], R0 ;  /* 0x00009000ff0075a7 */ /* 0x000e640008001004 */
[----:B-1----:R-:W-:Y:S05]  /*2ad0*/  @P0 EXIT ;  /* 0x000000000000094d */ /* 0x002fea0003800000 */
[----:B------:R-:W-:Y:S02]  /*2ae0*/  SHF.L.U32 R3, R3, 0x1f, RZ ;  /* 0x0000001f03037819 */ /* 0x000fe400000006ff */
[----:B------:R-:W-:-:S07]  /*2af0*/  MOV R0, UR4 ;  /* 0x0000000400007c02 */ /* 0x000fce0008000f00 */
.L_x_49:
[----:B-1----:R1:W2:Y:S02]  /*2b00*/  SYNCS.PHASECHK.TRANS64.TRYWAIT P0, [R0+URZ+0x90], R3 ;  /* 0x00009003000075a7 */ /* 0x0022a400080011ff */
[----:B--2---:R-:W-:Y:S05]  /*2b10*/  @!P0 NANOSLEEP.SYNCS 0x989680 ;  /* 0x009896800000895d */ /* 0x004fea0003900000 */
[----:B------:R-:W2:Y:S02]  /*2b20*/  @!P0 SYNCS.PHASECHK.TRANS64 P0, [R0+URZ+0x90], R3 ;  /* 0x00009003000085a7 */ /* 0x000ea400080010ff */
[----:B--2---:R-:W-:Y:S05]  /*2b30*/  @P0 EXIT ;  /* 0x000000000000094d */ /* 0x004fea0003800000 */
[----:B------:R-:W-:Y:S05]  /*2b40*/  BRA `(.L_x_49) ;  /* 0xfffffffc00ec7947 */ /* 0x000fea000383ffff */
.L_x_42:
[----:B------:R-:W-:-:S09]  /*2b50*/  UISETP.NE.AND UP1, UPT, UR8, URZ, UPT ;  /* 0x000000ff0800728c */ /* 0x000fd2000bf25270 */
[----:B------:R-:W-:Y:S05]  /*2b60*/  BRA.U UP1, `(.L_x_50) ;  /* 0x0000000d01947547 */ /* 0x000fea000b800000 */
[----:B------:R-:W-:Y:S01]  /*2b70*/  UMOV UR4, 0x40 ;  /* 0x0000004000047882 */ /* 0x000fe20000000000 */
[----:B------:R-:W-:Y:S01]  /*2b80*/  NOP ;  /* 0x0000000000007918 */ /* 0x000fe20000000000 */
[----:B------:R-:W-:Y:S01]  /*2b90*/  ULEA UR4, UR37, UR4, 0x18 ;  /* 0x0000000425047291 */ /* 0x000fe2000f8ec0ff */
[----:B------:R-:W-:Y:S02]  /*2ba0*/  UMOV UR5, 0x400 ;  /* 0x0000040000057882 */ /* 0x000fe40000000000 */
[----:B------:R-:W-:-:S06]  /*2bb0*/  ULEA UR37, UR37, UR5, 0x18 ;  /* 0x0000000525257291 */ /* 0x000fcc000f8ec0ff */
[----:B------:R-:W1:Y:S02]  /*2bc0*/  LDS.U8 R0, [UR4+0x1c] ;  /* 0x00001c04ff007984 */ /* 0x000e640008000000 */
[----:B-1----:R-:W-:-:S13]  /*2bd0*/  ISETP.NE.AND P0, PT, R0, RZ, PT ;  /* 0x000000ff0000720c */ /* 0x002fda0003f05270 */
[----:B------:R-:W-:Y:S05]  /*2be0*/  @P0 BRA `(.L_x_51) ;  /* 0x0000000000580947 */ /* 0x000fea0003800000 */
[----:B------:R-:W-:-:S13]  /*2bf0*/  ELECT P0, URZ, PT ;  /* 0x0000000000ff782f */ /* 0x000fda0003800000 */
[----:B------:R-:W-:Y:S05]  /*2c00*/  @!P0 BRA `(.L_x_52) ;  /* 0x0000000000608947 */ /* 0x000fea0003800000 */
[----:B------:R-:W-:Y:S01]  /*2c10*/  UMOV UR5, 0x10 ;  /* 0x0000001000057882 */ /* 0x000fe20000000000 */
[----:B------:R-:W-:Y:S01]  /*2c20*/  HFMA2 R0, -RZ, RZ, 0, 5.9604644775390625e-08 ;  /* 0x00000001ff007431 */ /* 0x000fe200000001ff */
[----:B------:R-:W-:-:S03]  /*2c30*/  MOV R2, 0xffff ;  /* 0x0000ffff00027802 */ /* 0x000fc60000000f00 */
[----:B------:R-:W-:Y:S04]  /*2c40*/  DEPBAR.LE SB1, 0x36 ;  /* 0x00009d800000791a */ /* 0x000fe80000000000 */
[----:B------:R-:W1:Y:S02]  /*2c50*/  UTCATOMSWS.FIND_AND_SET.ALIGN UP0, UR5, UR5 ;  /* 0x00000005000575e3 */ /* 0x000e640008000800 */
[----:B-1----:R-:W-:Y:S01]  /*2c60*/  MOV R3, UR5 ;  /* 0x0000000500037c02 */ /* 0x002fe20008000f00 */
[----:B------:R-:W-:Y:S06]  /*2c70*/  BRA.U UP0, `(.L_x_53) ;  /* 0x0000000100187547 */ /* 0x000fec000b800000 */
.L_x_54:
[----:B------:R-:W-:Y:S05]  /*2c80*/  NANOSLEEP 0x64 ;  /* 0x000000640000795d */ /* 0x000fea0003800000 */
[----:B------:R-:W-:-:S05]  /*2c90*/  UMOV UR5, 0x10 ;  /* 0x0000001000057882 */ /* 0x000fca0000000000 */
[----:B------:R-:W-:Y:S04]  /*2ca0*/  DEPBAR.LE SB1, 0x36 ;  /* 0x00009d800000791a */ /* 0x000fe80000000000 */
[----:B------:R-:W1:Y:S02]  /*2cb0*/  UTCATOMSWS.FIND_AND_SET.ALIGN UP0, UR5, UR5 ;  /* 0x00000005000575e3 */ /* 0x000e640008000800 */
[----:B-1----:R-:W-:Y:S01]  /*2cc0*/  MOV R3, UR5 ;  /* 0x0000000500037c02 */ /* 0x002fe20008000f00 */
[----:B------:R-:W-:Y:S05]  /*2cd0*/  BRA.U !UP0, `(.L_x_54) ;  /* 0xfffffffd08e87547 */ /* 0x000fea000b83ffff */
.L_x_53:
[-C--:B------:R-:W-:Y:S02]  /*2ce0*/  SHF.L.U32 R2, R2, R3.reuse, RZ ;  /* 0x0000000302027219 */ /* 0x080fe400000006ff */
[----:B------:R-:W-:Y:S01]  /*2cf0*/  SHF.L.U32 R0, R0, R3, RZ ;  /* 0x0000000300007219 */ /* 0x000fe200000006ff */
[----:B------:R-:W-:Y:S02]  /*2d00*/  IMAD.SHL.U32 R3, R3, 0x20, RZ ;  /* 0x0000002003037824 */ /* 0x000fe400078e00ff */
[----:B------:R1:W-:Y:S04]  /*2d10*/  ATOMS.OR RZ, [UR4+0x14], R2 ;  /* 0x00001402ffff798c */ /* 0x0003e8000b000004 */
[----:B------:R1:W-:Y:S04]  /*2d20*/  ATOMS.OR RZ, [UR4+0x18], R0 ;  /* 0x00001800ffff798c */ /* 0x0003e8000b000004 */
[----:B------:R1:W-:Y:S01]  /*2d30*/  STS [UR37+0x130], R3 ;  /* 0x00013003ff007988 */ /* 0x0003e20008000825 */
[----:B------:R-:W-:Y:S05]  /*2d40*/  BRA `(.L_x_52) ;  /* 0x0000000000107947 */ /* 0x000fea0003800000 */
.L_x_51:
[----:B------:R-:W-:Y:S02]  /*2d50*/  MOV R0, 0xffffffff ;  /* 0xffffffff00007802 */ /* 0x000fe40000000f00 */
[----:B------:R-:W-:-:S03]  /*2d60*/  MOV R2, 0x2d90 ;  /* 0x00002d9000027802 */ /* 0x000fc60000000f00 */
[----:B------:R1:W-:Y:S04]  /*2d70*/  STS [UR37+0x130], R0 ;  /* 0x00013000ff007988 */ /* 0x0003e80008000825 */
[----:B-1-3-5:R-:W-:Y:S05]  /*2d80*/  CALL.REL.NOINC `($__internal_1_$__cuda_sm10x_tcgen05_guardrail_trap_phase_invalid_during_alloc) ;  /* 0x0000003c00707944 */ /* 0x02afea0003c00000 */
.L_x_52:
[----:B------:R-:W-:Y:S05]  /*2d90*/  WARPSYNC.ALL ;  /* 0x0000000000007948 */ /* 0x000fea0003800000 */
[----:B------:R-:W2:Y:S01]  /*2da0*/  S2UR UR6, SR_CgaCtaId ;  /* 0x00000000000679c3 */ /* 0x000ea20000008800 */
[----:B------:R-:W-:Y:S01]  /*2db0*/  UMOV UR4, 0x400 ;  /* 0x0000040000047882 */ /* 0x000fe20000000000 */
[----:B------:R-:W-:-:S06]  /*2dc0*/  NOP ;  /* 0x0000000000007918 */ /* 0x000fcc0000000000 */
[----:B------:R-:W-:Y:S06]  /*2dd0*/  BAR.ARV 0x6, 0xa0 ;  /* 0x0182800000007b1d */ /* 0x000fec0000002000 */
[----:B------:R-:W4:Y:S01]  /*2de0*/  LDCU UR7, c[0x0][0x38c] ;  /* 0x00007180ff0777ac */ /* 0x000f220008000800 */
[----:B------:R-:W-:Y:S01]  /*2df0*/  IMAD.MOV.U32 R11, RZ, RZ, 0x1 ;  /* 0x00000001ff0b7424 */ /* 0x000fe200078e00ff */
[----:B------:R-:W-:Y:S01]  /*2e00*/  CS2R R8, SRZ ;  /* 0x0000000000087805 */ /* 0x000fe2000001ff00 */
[----:B------:R-:W-:Y:S01]  /*2e10*/  IMAD.MOV.U32 R10, RZ, RZ, RZ ;  /* 0x000000ffff0a7224 */ /* 0x000fe200078e00ff */
[----:B------:R-:W-:Y:S01]  /*2e20*/  UMOV UR18, URZ ;  /* 0x000000ff00127c82 */ /* 0x000fe20008000000 */
[----:B------:R-:W-:Y:S01]  /*2e30*/  UMOV UR17, URZ ;  /* 0x000000ff00117c82 */ /* 0x000fe20008000000 */
[----:B------:R-:W-:Y:S01]  /*2e40*/  UMOV UR22, 0x0 ;  /* 0x0000000000167882 */ /* 0x000fe20000000000 */
[----:B------:R-:W-:Y:S01]  /*2e50*/  UMOV UR23, 0x4100490 ;  /* 0x0410049000177882 */ /* 0x000fe20000000000 */
[----:B------:R-:W-:Y:S01]  /*2e60*/  UMOV UR20, 0x0 ;  /* 0x0000000000147882 */ /* 0x000fe20000000000 */
[----:B------:R-:W-:Y:S01]  /*2e70*/  UMOV UR21, 0x4100490 ;  /* 0x0410049000157882 */ /* 0x000fe20000000000 */
[----:B--2---:R-:W-:Y:S01]  /*2e80*/  ULEA UR6, UR6, UR4, 0x18 ;  /* 0x0000000406067291 */ /* 0x004fe2000f8ec0ff */
[----:B------:R-:W2:Y:S03]  /*2e90*/  LDCU UR4, c[0x0][0x38c] ;  /* 0x00007180ff0477ac */ /* 0x000ea60008000800 */
[----:B------:R-:W-:-:S02]  /*2ea0*/  UIADD3 UR11, UPT, UPT, UR6, 0x2400, URZ ;  /* 0x00002400060b7890 */ /* 0x000fc4000fffe0ff */
[----:B----4-:R-:W-:-:S03]  /*2eb0*/  UIADD3 UR7, UPT, UPT, UR7, 0x3f, URZ ;  /* 0x0000003f07077890 */ /* 0x010fc6000fffe0ff */
[----:B-1----:R-:W1:Y:S01]  /*2ec0*/  LDS R0, [UR6+0x130] ;  /* 0x00013006ff007984 */ /* 0x002e620008000800 */
[----:B------:R-:W-:Y:S02]  /*2ed0*/  UIADD3 UR12, UPT, UPT, UR6, 0x8400, URZ ;  /* 0x00008400060c7890 */ /* 0x000fe4000fffe0ff */
[----:B------:R-:W-:Y:S02]  /*2ee0*/  USHF.R.S32.HI UR5, URZ, 0x1f, UR7 ;  /* 0x0000001fff057899 */ /* 0x000fe40008011407 */
[----:B------:R-:W-:Y:S02]  /*2ef0*/  USHF.R.U32.HI UR11, URZ, 0x4, UR11 ;  /* 0x00000004ff0b7899 */ /* 0x000fe4000801160b */
[----:B------:R-:W-:Y:S02]  /*2f00*/  ULEA.HI UR5, UR5, UR7, URZ, 0x6 ;  /* 0x0000000705057291 */ /* 0x000fe4000f8f30ff */
[----:B------:R-:W-:Y:S02]  /*2f10*/  USHF.R.U32.HI UR12, URZ, 0x4, UR12 ;  /* 0x00000004ff0c7899 */ /* 0x000fe4000801160c */
[----:B------:R-:W-:-:S02]  /*2f20*/  USHF.R.S32.HI UR5, URZ, 0x6, UR5 ;  /* 0x00000006ff057899 */ /* 0x000fc40008011405 */
[----:B------:R-:W-:Y:S02]  /*2f30*/  ULOP3.LUT UR11, UR11, 0x3fff, URZ, 0xc0, !UPT ;  /* 0x00003fff0b0b7892 */ /* 0x000fe4000f8ec0ff */
[----:B------:R-:W-:Y:S02]  /*2f40*/  UISETP.LT.AND UP0, UPT, UR5, 0x1, UPT ;  /* 0x000000010500788c */ /* 0x000fe4000bf01270 */
[----:B------:R-:W-:Y:S02]  /*2f50*/  ULOP3.LUT UR12, UR12, 0x3fff, URZ, 0xc0, !UPT ;  /* 0x00003fff0c0c7892 */ /* 0x000fe4000f8ec0ff */
[----:B------:R-:W-:Y:S02]  /*2f60*/  USEL UR10, UR5, 0x1, !UP0 ;  /* 0x00000001050a7887 */ /* 0x000fe4000c000000 */
[----:B------:R-:W-:Y:S02]  /*2f70*/  ULOP3.LUT UR11, UR11, 0x10000, URZ, 0xfc, !UPT ;  /* 0x000100000b0b7892 */ /* 0x000fe4000f8efcff */
[----:B------:R-:W-:-:S02]  /*2f80*/  ULOP3.LUT UR12, UR12, 0x10000, URZ, 0xfc, !UPT ;  /* 0x000100000c0c7892 */ /* 0x000fc4000f8efcff */
[----:B------:R-:W-:Y:S02]  /*2f90*/  UIADD3 UR10, UPT, UPT, -UR10, URZ, URZ ;  /* 0x000000ff0a0a7290 */ /* 0x000fe4000fffe1ff */
[----:B--2---:R-:W-:Y:S01]  /*2fa0*/  UISETP.GE.AND UP3, UPT, UR4, 0x1, UPT ;  /* 0x000000010400788c */ /* 0x004fe2000bf66270 */
[----:B-1----:R-:W-:-:S15]  /*2fb0*/  R2UR UR19, R0 ;  /* 0x00000000001372ca */ /* 0x002fde00000e0000 */
.L_x_61:
[----:B------:R-:W-:Y:S02]  /*2fc0*/  LEA R0, R10, UR6, 0x3 ;  /* 0x000000060a007c11 */ /* 0x000fe4000f8e18ff */
[----:B------:R-:W-:Y:S02]  /*2fd0*/  SHF.L.U32 R5, R9, 0x1f, RZ ;  /* 0x0000001f09057819 */ /* 0x000fe400000006ff */
[----:B------:R-:W-:Y:S01]  /*2fe0*/  PLOP3.LUT P0, PT, PT, PT, UP3, 0x80, 0x8 ;  /* 0x000000000008781c */ /* 0x000fe20003f0f038 */
[----:B------:R-:W-:Y:S01]  /*2ff0*/  VIADD R3, R0, 0x90 ;  /* 0x0000009000037836 */ /* 0x000fe20000000000 */
[----:B-1----:R-:W1:Y:S02]  /*3000*/  SYNCS.PHASECHK.TRANS64.TRYWAIT P1, [R0+URZ+0x80], R5 ;  /* 0x00008005000075a7 */ /* 0x002e6400080211ff */
[----:B-1--4-:R-:W-:Y:S09]  /*3010*/  @!P1 BRA `(.L_x_55) ;  /* 0x0000003400989947 */ /* 0x012ff20003800000 */
.L_x_116:
[----:B------:R-:W-:Y:S01]  /*3020*/  LEA R4, R10, UR6, 0x4 ;  /* 0x000000060a047c11 */ /* 0x000fe2000f8e20ff */
[----:B------:R-:W-:Y:S01]  /*3030*/  @UP3 ULEA UR4, UR17, UR6, 0x3 ;  /* 0x0000000611043291 */ /* 0x000fe2000f8e18ff */
[----:B------:R-:W-:Y:S01]  /*3040*/  PLOP3.LUT P2, PT, PT, PT, PT, 0x80, 0x8 ;  /* 0x000000000008781c */ /* 0x000fe20003f4f070 */
[----:B------:R-:W-:Y:S01]  /*3050*/  ULEA UR8, UR18, UR6, 0x3 ;  /* 0x0000000612087291 */ /* 0x000fe2000f8e18ff */
[----:B------:R-:W-:Y:S02]  /*3060*/  PRMT R3, RZ, 0x654, R3 ;  /* 0x00000654ff037816 */ /* 0x000fe40000000003 */
[----:B-1----:R-:W1:Y:S01]  /*3070*/  LDS.128 R4, [R4+0x110] ;  /* 0x0001100004047984 */ /* 0x002e620000000c00 */
[----:B------:R-:W-:Y:S02]  /*3080*/  @P0 SHF.L.U32 R2, R8, 0x1f, RZ ;  /* 0x0000001f08020819 */ /* 0x000fe400000006ff */
[----:B------:R-:W-:Y:S01]  /*3090*/  SHF.L.U32 R0, R11, 0x1f, RZ ;  /* 0x0000001f0b007819 */ /* 0x000fe200000006ff */
[----:B------:R-:W-:Y:S01]  /*30a0*/  @!PT LDS RZ, [RZ] ;  /* 0x00000000fffff984 */ /* 0x000fe20000000800 */
[----:B------:R-:W-:Y:S01]  /*30b0*/  @!PT LDS RZ, [RZ] ;  /* 0x00000000fffff984 */ /* 0x000fe20000000800 */
[----:B------:R-:W-:Y:S01]  /*30c0*/  @!PT LDS RZ, [RZ] ;  /* 0x00000000fffff984 */ /* 0x000fe20000000800 */
[----:B------:R-:W-:Y:S01]  /*30d0*/  @!PT LDS RZ, [RZ] ;  /* 0x00000000fffff984 */ /* 0x000fe20000000800 */
[----:B------:R2:W-:Y:S06]  /*30e0*/  MEMBAR.ALL.CTA ;  /* 0x0000000000007992 */ /* 0x0005ec0000008000 */
[----:B--2---:R-:W2:Y:S02]  /*30f0*/  FENCE.VIEW.ASYNC.S ;  /* 0x00000000000073c6 */ /* 0x004ea40000000000 */
[----:B--2---:R2:W-:Y:S01]  /*3100*/  SYNCS.ARRIVE.TRANS64.RED.A1T0 RZ, [R3+URZ], RZ ;  /* 0x000000ff03ff79a7 */ /* 0x0045e200081004ff */
[----:B------:R2:W4:Y:S01]  /*3110*/  @P0 SYNCS.PHASECHK.TRANS64.TRYWAIT P2, [UR4], R2 ;  /* 0x00000002ff0005a7 */ /* 0x0005220008041104 */
[----:B------:R-:W-:Y:S01]  /*3120*/  ULEA.HI UR4, UR18, UR18, URZ, 0x1 ;  /* 0x0000001212047291 */ /* 0x000fe2000f8f08ff */
[----:B-1----:R-:W-:-:S03]  /*3130*/  LOP3.LUT P1, RZ, R6, 0x1, RZ, 0xc0, !PT ;  /* 0x0000000106ff7812 */ /* 0x002fc6000782c0ff */
[----:B------:R-:W-:Y:S02]  /*3140*/  USHF.L.U32 UR9, UR4, 0x5, URZ ;  /* 0x0000000504097899 */ /* 0x000fe400080006ff */
[----:B------:R-:W-:Y:S02]  /*3150*/  ULOP3.LUT UR4, UR4, 0xffe, URZ, 0xc0, !UPT ;  /* 0x00000ffe04047892 */ /* 0x000fe4000f8ec0ff */
[----:B------:R-:W-:Y:S02]  /*3160*/  ULOP3.LUT UR9, UR9, 0xffffffc0, URZ, 0xc0, !UPT ;  /* 0xffffffc009097892 */ /* 0x000fe4000f8ec0ff */
[----:B------:R-:W-:Y:S02]  /*3170*/  UIADD3 UR4, UPT, UPT, -UR4, UR18, URZ ;  /* 0x0000001204047290 */ /* 0x000fe4000fffe1ff */
[----:B------:R-:W-:Y:S01]  /*3180*/  UIADD3 UR9, UPT, UPT, UR19, UR9, URZ ;  /* 0x0000000913097290 */ /* 0x000fe2000fffe0ff */
[----:B------:R-:W1:Y:S03]  /*3190*/  SYNCS.PHASECHK.TRANS64.TRYWAIT P0, [UR8+0xc0], R0 ;  /* 0x0000c000ff0075a7 */ /* 0x000e660008001108 */
[----:B------:R-:W-:Y:S01]  /*31a0*/  ULEA UR9, UR4, UR9, 0x14 ;  /* 0x0000000904097291 */ /* 0x000fe2000f8ea0ff */
[----:B-12-4-:R-:W-:Y:S11]  /*31b0*/  @!P0 BRA `(.L_x_56) ;  /* 0x0000003400448947 */ /* 0x016ff60003800000 */
.L_x_118:
[----:B------:R-:W-:Y:S01]  /*31c0*/  IADD3 R10, PT, PT, R10, 0x1, RZ ;  /* 0x000000010a0a7810 */ /* 0x000fe20007ffe0ff */
[----:B------:R-:W-:Y:S06]  /*31d0*/  BRA.U !UP3, `(.L_x_57) ;  /* 0x000000010b987547 */ /* 0x000fec000b800000 */
[----:B------:R-:W-:Y:S01]  /*31e0*/  UPLOP3.LUT UP4, UPT, UPT, UPT, UPT, 0x40, 0x4 ;  /* 0x000000000004789c */ /* 0x000fe20003f8e870 */
[----:B------:R-:W-:Y:S01]  /*31f0*/  UMOV UR16, UR10 ;  /* 0x0000000a00107c82 */ /* 0x000fe20008000000 */
[----:B------:R-:W-:Y:S01]  /*3200*/  UMOV UR15, UR5 ;  /* 0x00000005000f7c82 */ /* 0x000fe20008000000 */
[----:B------:R-:W-:-:S08]  /*3210*/  UMOV UR14, UR17 ;  /* 0x00000011000e7c82 */ /* 0x000fd00008000000 */
.L_x_60:
[----:B------:R-:W-:Y:S02]  /*3220*/  UIADD3 UR16, UPT, UPT, UR16, 0x1, URZ ;  /* 0x0000000110107890 */ /* 0x000fe4000fffe0ff */
[----:B--2---:R-:W-:Y:S02]  /*3230*/  ULEA UR7, UR14, UR6, 0x3 ;  /* 0x000000060e077291 */ /* 0x004fe4000f8e18ff */
[----:B------:R-:W-:Y:S01]  /*3240*/  UISETP.NE.AND UP0, UPT, UR16, URZ, UPT ;  /* 0x000000ff1000728c */ /* 0x000fe2000bf05270 */
[----:B----4-:R-:W-:Y:S10]  /*3250*/  @P2 BRA `(.L_x_58) ;  /* 0x00000000000c2947 */ /* 0x010ff40003800000 */
[----:B-1----:R-:W-:Y:S04]  /*3260*/  SHF.L.U32 R3, R8, 0x1f, RZ ;  /* 0x0000001f08037819 */ /* 0x002fe800000006ff */
[----:B------:R-:W1:Y:S02]  /*3270*/  SYNCS.PHASECHK.TRANS64.TRYWAIT P0, [UR7], R3 ;  /* 0x00000003ff0075a7 */ /* 0x000e640008001107 */
[----:B-1----:R-:W-:Y:S05]  /*3280*/  @!P0 BRA `(.L_x_59) ;  /* 0x0000003400288947 */ /* 0x002fea0003800000 */
.L_x_58:
[----:B------:R-:W-:Y:S01]  /*3290*/  UISETP.NE.AND UP1, UPT, UR15, 0x1, UPT ;  /* 0x000000010f00788c */ /* 0x000fe2000bf25270 */
[----:B------:R-:W-:Y:S01]  /*32a0*/  PLOP3.LUT P2, PT, PT, PT, PT, 0x80, 0x8 ;  /* 0x000000000008781c */ /* 0x000fe20003f4f070 */
[----:B------:R-:W-:Y:S02]  /*32b0*/  UIADD3 UR17, UPT, UPT, UR14, 0x1, URZ ;  /* 0x000000010e117890 */ /* 0x000fe4000fffe0ff */
[----:B------:R-:W-:Y:S02]  /*32c0*/  ULEA UR24, UR14, UR12, 0x8 ;  /* 0x0000000c0e187291 */ /* 0x000fe4000f8e40ff */
[----:B------:R-:W-:Y:S01]  /*32d0*/  UISETP.NE.AND UP2, UPT, UR17, 0x6, UPT ;  /* 0x000000061100788c */ /* 0x000fe2000bf45270 */
[----:B------:R-:W-:Y:S01]  /*32e0*/  PLOP3.LUT P0, PT, PT, PT, UP1, 0x80, 0x8 ;  /* 0x000000000008781c */ /* 0x000fe20003f0f018 */
[----:B------:R-:W-:Y:S02]  /*32f0*/  ULEA UR26, UR14, UR11, 0x8 ;  /* 0x0000000b0e1a7291 */ /* 0x000fe4000f8e40ff */
[----:B------:R-:W-:Y:S02]  /*3300*/  USEL UR13, URZ, 0x1, UP2 ;  /* 0x00000001ff0d7887 */ /* 0x000fe40009000000 */
[----:B------:R-:W-:Y:S02]  /*3310*/  USEL UR17, UR17, URZ, UP2 ;  /* 0x000000ff11117287 */ /* 0x000fe40009000000 */
[----:B------:R-:W-:Y:S02]  /*3320*/  UIADD3 UR30, UPT, UPT, UR24, 0x2, URZ ;  /* 0x00000002181e7890 */ /* 0x000fe4000fffe0ff */
[----:B------:R-:W-:Y:S01]  /*3330*/  @UP1 ULEA UR4, UR17, UR6, 0x3 ;  /* 0x0000000611041291 */ /* 0x000fe2000f8e18ff */
[----:B------:R-:W-:Y:S01]  /*3340*/  LOP3.LUT R8, R8, UR13, RZ, 0x3c, !PT ;  /* 0x0000000d08087c12 */ /* 0x000fe2000f8e3cff */
[----:B------:R-:W-:Y:S02]  /*3350*/  UIADD3 UR28, UPT, UPT, UR26, 0x2, URZ ;  /* 0x000000021a1c7890 */ /* 0x000fe4000fffe0ff */
[----:B------:R-:W-:Y:S01]  /*3360*/  UIADD3 UR7, UPT, UPT, UR7, 0x30, URZ ;  /* 0x0000003007077890 */ /* 0x000fe2000fffe0ff */
[----:B-1----:R-:W-:Y:S01]  /*3370*/  @P0 SHF.L.U32 R0, R8, 0x1f, RZ ;  /* 0x0000001f08000819 */ /* 0x002fe200000006ff */
[----:B------:R-:W-:Y:S01]  /*3380*/  UMOV UR25, 0x80004020 ;  /* 0x8000402000197882 */ /* 0x000fe20000000000 */
[----:B------:R-:W-:Y:S01]  /*3390*/  UMOV UR27, 0x80004020 ;  /* 0x80004020001b7882 */ /* 0x000fe20000000000 */
[----:B------:R-:W-:Y:S01]  /*33a0*/  UMOV UR31, 0x80004020 ;  /* 0x80004020001f7882 */ /* 0x000fe20000000000 */
[----:B------:R2:W4:Y:S01]  /*33b0*/  @P0 SYNCS.PHASECHK.TRANS64.TRYWAIT P2, [UR4], R0 ;  /* 0x00000000ff0005a7 */ /* 0x0005220008041104 */
[----:B------:R-:W-:Y:S01]  /*33c0*/  UIADD3 UR15, UPT, UPT, UR15, -0x1, URZ ;  /* 0xffffffff0f0f7890 */ /* 0x000fe2000fffe0ff */
[----:B------:R2:W-:Y:S01]  /*33d0*/  UTCQMMA gdesc[UR26], gdesc[UR24], tmem[UR9], tmem[UR22], idesc[UR23], UP4 ;  /* 0x00ff16181a0075ea */ /* 0x0005e2000a000309 */
[----:B------:R-:W-:Y:S01]  /*33e0*/  UPLOP3.LUT UP4, UPT, UPT, UPT, UPT, 0x80, 0x8 ;  /* 0x000000000008789c */ /* 0x000fe20003f8f070 */
[----:B------:R-:W-:Y:S01]  /*33f0*/  UMOV UR29, 0x80004020 ;  /* 0x80004020001d7882 */ /* 0x000fe20000000000 */
[----:B------:R-:W-:Y:S01]  /*3400*/  UMOV UR14, UR17 ;  /* 0x00000011000e7c82 */ /* 0x000fe20008000000 */
[----:B------:R2:W-:Y:S01]  /*3410*/  UTCQMMA gdesc[UR28], gdesc[UR30], tmem[UR9], tmem[UR20], idesc[UR21], UPT ;  /* 0x00ff141e1c0075ea */ /* 0x0005e2000b800309 */
[----:B------:R2:W-:Y:S01]  /*3420*/  UTCBAR [UR7], URZ ;  /* 0x000000ff070073e9 */ /* 0x0005e200080000ff */
[----:B------:R-:W-:Y:S06]  /*3430*/  BRA.U UP0, `(.L_x_60) ;  /* 0xfffffffd00787547 */ /* 0x000fec000b83ffff */
.L_x_57:
[----:B------:R-:W-:Y:S01]  /*3440*/  UIADD3 UR18, UPT, UPT, UR18, 0x1, URZ ;  /* 0x0000000112127890 */ /* 0x000fe2000fffe0ff */
[C---:B------:R-:W-:Y:S01]  /*3450*/  ISETP.NE.AND P0, PT, R10.reuse, 0x2, PT ;  /* 0x000000020a00780c */ /* 0x040fe20003f05270 */
[----:B------:R-:W-:Y:S02]  /*3460*/  UIADD3 UR8, UPT, UPT, UR8, 0xa0, URZ ;  /* 0x000000a008087890 */ /* 0x000fe4000fffe0ff */
[----:B------:R-:W-:Y:S01]  /*3470*/  UISETP.NE.AND UP0, UPT, UR18, 0x4, UPT ;  /* 0x000000041200788c */ /* 0x000fe2000bf05270 */
[----:B-12---:R-:W-:Y:S02]  /*3480*/  SEL R0, RZ, 0x1, P0 ;  /* 0x00000001ff007807 */ /* 0x006fe40000000000 */
[----:B------:R-:W-:Y:S01]  /*3490*/  SEL R10, R10, RZ, P0 ;  /* 0x000000ff0a0a7207 */ /* 0x000fe20000000000 */
[----:B------:R-:W-:Y:S01]  /*34a0*/  USEL UR4, URZ, 0x1, UP0 ;  /* 0x00000001ff047887 */ /* 0x000fe20008000000 */
[----:B------:R-:W-:Y:S01]  /*34b0*/  LOP3.LUT R9, R9, R0, RZ, 0x3c, !PT ;  /* 0x0000000009097212 */ /* 0x000fe200078e3cff */
[----:B------:R-:W-:Y:S01]  /*34c0*/  USEL UR18, UR18, URZ, UP0 ;  /* 0x000000ff12127287 */ /* 0x000fe20008000000 */
[----:B------:R1:W-:Y:S03]  /*34d0*/  UTCBAR [UR8], URZ ;  /* 0x000000ff080073e9 */ /* 0x0003e600080000ff */
[----:B------:R-:W-:Y:S01]  /*34e0*/  LOP3.LUT R11, R11, UR4, RZ, 0x3c, !PT ;  /* 0x000000040b0b7c12 */ /* 0x000fe2000f8e3cff */
[----:B------:R-:W-:Y:S07]  /*34f0*/  @P1 BRA `(.L_x_61) ;  /* 0xfffffff800b01947 */ /* 0x000fee000383ffff */
[----:B------:R-:W2:Y:S01]  /*3500*/  S2UR UR4, SR_CgaCtaId ;  /* 0x00000000000479c3 */ /* 0x000ea20000008800 */
[----:B------:R-:W-:Y:S01]  /*3510*/  ELECT P0, URZ, PT ;  /* 0x0000000000ff782f */ /* 0x000fe20003800000 */
[----:B------:R-:W-:Y:S01]  /*3520*/  IMAD.MOV.U32 R0, RZ, RZ, 0x1 ;  /* 0x00000001ff007424 */ /* 0x000fe200078e00ff */
[----:B------:R-:W-:Y:S01]  /*3530*/  UIADD3 UR6, UPT, UPT, UR6, 0xc0, URZ ;  /* 0x000000c006067890 */ /* 0x000fe2000fffe0ff */
[----:B------:R-:W-:Y:S01]  /*3540*/  SHF.L.U32 R3, R11, 0x1f, RZ ;  /* 0x0000001f0b037819 */ /* 0x000fe200000006ff */
[----:B------:R-:W-:-:S03]  /*3550*/  UMOV UR5, 0x40 ;  /* 0x0000004000057882 */ /* 0x000fc60000000000 */
[----:B------:R-:W-:Y:S01]  /*3560*/  UVIRTCOUNT.DEALLOC.SMPOOL 0x80 ;  /* 0x000000800000784c */ /* 0x000fe20000000000 */
[----:B--2---:R-:W-:Y:S02]  /*3570*/  ULEA UR4, UR4, UR5, 0x18 ;  /* 0x0000000504047291 */ /* 0x004fe4000f8ec0ff */
[----:B------:R-:W-:-:S07]  /*3580*/  ULEA UR5, UR18, UR6, 0x3 ;  /* 0x0000000612057291 */ /* 0x000fce000f8e18ff */
[----:B------:R2:W-:Y:S02]  /*3590*/  @P0 STS.U8 [UR4+0x1c], R0 ;  /* 0x00001c00ff000988 */ /* 0x0005e40008000004 */
[----:B------:R-:W3:Y:S02]  /*35a0*/  SYNCS.PHASECHK.TRANS64.TRYWAIT P0, [UR5], R3 ;  /* 0x00000003ff0075a7 */ /* 0x000ee40008001105 */
[----:B--23--:R-:W-:Y:S05]  /*35b0*/  @!P0 BRA `(.L_x_62) ;  /* 0x0000003000748947 */ /* 0x00cfea0003800000 */
.L_x_121:
[----:B------:R-:W-:-:S04]  /*35c0*/  UIADD3 UR7, UPT, UPT, UR18, 0x1, URZ ;  /* 0x0000000112077890 */ /* 0x000fc8000fffe0ff */
[----:B------:R-:W-:-:S04]  /*35d0*/  UISETP.NE.AND UP0, UPT, UR7, 0x4, UPT ;  /* 0x000000040700788c */ /* 0x000fc8000bf05270 */
[----:B-1----:R-:W-:Y:S02]  /*35e0*/  USEL UR8, URZ, 0x1, UP0 ;  /* 0x00000001ff087887 */ /* 0x002fe40008000000 */
[----:B------:R-:W-:-:S04]  /*35f0*/  USEL UR7, UR7, URZ, UP0 ;  /* 0x000000ff07077287 */ /* 0x000fc80008000000 */
[----:B------:R-:W-:Y:S01]  /*3600*/  ULEA UR5, UR7, UR6, 0x3 ;  /* 0x0000000607057291 */ /* 0x000fe2000f8e18ff */
[----:B------:R-:W-:-:S04]  /*3610*/  LOP3.LUT R2, R11, UR8, RZ, 0x3c, !PT ;  /* 0x000000080b027c12 */ /* 0x000fc8000f8e3cff */
[----:B--2---:R-:W-:-:S04]  /*3620*/  SHF.L.U32 R3, R2, 0x1f, RZ ;  /* 0x0000001f02037819 */ /* 0x004fc800000006ff */
[----:B------:R-:W1:Y:S02]  /*3630*/  SYNCS.PHASECHK.TRANS64.TRYWAIT P0, [UR5], R3 ;  /* 0x00000003ff0075a7 */ /* 0x000e640008001105 */
[----:B-1----:R-:W-:Y:S05]  /*3640*/  @!P0 BRA `(.L_x_63) ;  /* 0x0000003000688947 */ /* 0x002fea0003800000 */
.L_x_123:
        /* <DEDUP_REMOVED lines=9> */
.L_x_125:
[----:B------:R-:W-:-:S04]  /*36e0*/  UIADD3 UR7, UPT, UPT, UR7, 0x1, URZ ;  /* 0x0000000107077890 */ /* 0x000fc8000fffe0ff */
[----:B------:R-:W-:-:S04]  /*36f0*/  UISETP.NE.AND UP0, UPT, UR7, 0x4, UPT ;  /* 0x000000040700788c */ /* 0x000fc8000bf05270 */
[----:B------:R-:W-:Y:S02]  /*3700*/  USEL UR5, URZ, 0x1, UP0 ;  /* 0x00000001ff057887 */ /* 0x000fe40008000000 */
[----:B------:R-:W-:-:S04]  /*3710*/  USEL UR7, UR7, URZ, UP0 ;  /* 0x000000ff07077287 */ /* 0x000fc80008000000 */
[----:B------:R-:W-:Y:S01]  /*3720*/  ULEA UR7, UR7, UR6, 0x3 ;  /* 0x0000000607077291 */ /* 0x000fe2000f8e18ff */
[----:B-1----:R-:W-:-:S04]  /*3730*/  LOP3.LUT R3, R2, UR5, RZ, 0x3c, !PT ;  /* 0x0000000502037c12 */ /* 0x002fc8000f8e3cff */
[----:B------:R-:W-:-:S04]  /*3740*/  SHF.L.U32 R3, R3, 0x1f, RZ ;  /* 0x0000001f03037819 */ /* 0x000fc800000006ff */
[----:B------:R-:W1:Y:S02]  /*3750*/  SYNCS.PHASECHK.TRANS64.TRYWAIT P0, [UR7], R3 ;  /* 0x00000003ff0075a7 */ /* 0x000e640008001107 */
[----:B-1----:R-:W-:Y:S05]  /*3760*/  @!P0 BRA `(.L_x_65) ;  /* 0x0000003000508947 */ /* 0x002fea0003800000 */
.L_x_127:
[----:B------:R-:W-:Y:S01]  /*3770*/  NOP ;  /* 0x0000000000007918 */ /* 0x000fe20000000000 */
[----:B-1----:R-:W1:Y:S01]  /*3780*/  LDS R0, [UR4+0x14] ;  /* 0x00001404ff007984 */ /* 0x002e620008000800 */
[----:B------:R-:W-:Y:S01]  /*3790*/  ULOP3.LUT UR6, UR19, 0xffff, URZ, 0xc0, !UPT ;  /* 0x0000ffff13067892 */ /* 0x000fe2000f8ec0ff */
[----:B------:R-:W-:Y:S01]  /*37a0*/  UMOV UR8, 0xffff ;  /* 0x0000ffff00087882 */ /* 0x000fe20000000000 */
[----:B------:R-:W-:Y:S02]  /*37b0*/  UMOV UR5, 0x1 ;  /* 0x0000000100057882 */ /* 0x000fe40000000000 */
[----:B------:R-:W-:-:S04]  /*37c0*/  USHF.R.U32.HI UR6, URZ, 0x5, UR6 ;  /* 0x00000005ff067899 */ /* 0x000fc80008011606 */
[----:B------:R-:W-:Y:S02]  /*37d0*/  USHF.L.U32 UR8, UR8, UR6, URZ ;  /* 0x0000000608087299 */ /* 0x000fe400080006ff */
[----:B------:R-:W-:-:S04]  /*37e0*/  USHF.L.U32 UR5, UR5, UR6, URZ ;  /* 0x0000000605057299 */ /* 0x000fc800080006ff */
[----:B-1----:R-:W-:-:S04]  /*37f0*/  LOP3.LUT R0, R0, UR8, RZ, 0xc0, !PT ;  /* 0x0000000800007c12 */ /* 0x002fc8000f8ec0ff */
[----:B------:R-:W-:-:S13]  /*3800*/  ISETP.NE.AND P0, PT, R0, UR8, PT ;  /* 0x0000000800007c0c */ /* 0x000fda000bf05270 */
[----:B------:R-:W-:Y:S05]  /*3810*/  @P0 BRA `(.L_x_66) ;  /* 0x0000000000580947 */ /* 0x000fea0003800000 */
[----:B------:R-:W1:Y:S02]  /*3820*/  LDS R0, [UR4+0x18] ;  /* 0x00001804ff007984 */ /* 0x000e640008000800 */
[----:B-1----:R-:W-:-:S04]  /*3830*/  LOP3.LUT R0, R0, UR5, RZ, 0xc0, !PT ;  /* 0x0000000500007c12 */ /* 0x002fc8000f8ec0ff */
[----:B------:R-:W-:-:S13]  /*3840*/  ISETP.NE.AND P0, PT, R0, UR5, PT ;  /* 0x0000000500007c0c */ /* 0x000fda000bf05270 */
[----:B------:R-:W-:Y:S05]  /*3850*/  @P0 BRA `(.L_x_67) ;  /* 0x00000000003c0947 */ /* 0x000fea0003800000 */
[----:B------:R-:W1:Y:S01]  /*3860*/  S2R R2, SR_LANEID ;  /* 0x0000000000027919 */ /* 0x000e620000000000 */
[----:B------:R-:W-:Y:S01]  /*3870*/  ULOP3.LUT UR8, URZ, UR8, URZ, 0x33, !UPT ;  /* 0x00000008ff087292 */ /* 0x000fe2000f8e33ff */
[----:B------:R-:W-:Y:S01]  /*3880*/  LOP3.LUT R4, RZ, UR5, RZ, 0x33, !PT ;  /* 0x00000005ff047c12 */ /* 0x000fe2000f8e33ff */
[----:B------:R-:W-:Y:S02]  /*3890*/  VOTEU.ANY UR7, UPT, PT ;  /* 0x0000000000077886 */ /* 0x000fe400038e0100 */
[----:B------:R-:W-:Y:S01]  /*38a0*/  UFLO.U32 UR7, UR7 ;  /* 0x00000007000772bd */ /* 0x000fe200080e0000 */
[----:B------:R-:W2:Y:S01]  /*38b0*/  REDUX UR5, R4 ;  /* 0x00000000040573c4 */ /* 0x000ea20000000000 */
[----:B------:R-:W-:-:S06]  /*38c0*/  IMAD.U32 R0, RZ, RZ, UR8 ;  /* 0x00000008ff007e24 */ /* 0x000fcc000f8e00ff */
[----:B------:R3:W-:Y:S01]  /*38d0*/  UTCATOMSWS.AND URZ, UR8 ;  /* 0x0000000800ff79e3 */ /* 0x0007e20008000000 */
[----:B------:R-:W4:Y:S01]  /*38e0*/  REDUX UR6, R0 ;  /* 0x00000000000673c4 */ /* 0x000f220000000000 */
[----:B-1----:R-:W-:Y:S01]  /*38f0*/  ISETP.EQ.U32.AND P0, PT, R2, UR7, PT ;  /* 0x0000000702007c0c */ /* 0x002fe2000bf02070 */
[----:B--2---:R-:W-:Y:S01]  /*3900*/  IMAD.U32 R2, RZ, RZ, UR5 ;  /* 0x00000005ff027e24 */ /* 0x004fe2000f8e00ff */
[----:B----4-:R-:W-:-:S11]  /*3910*/  MOV R3, UR6 ;  /* 0x0000000600037c02 */ /* 0x010fd60008000f00 */
[----:B------:R3:W-:Y:S04]  /*3920*/  @P0 ATOMS.AND RZ, [UR4+0x14], R3 ;  /* 0x00001403ffff098c */ /* 0x0007e8000a800004 */
[----:B------:R3:W-:Y:S01]  /*3930*/  @P0 ATOMS.AND RZ, [UR4+0x18], R2 ;  /* 0x00001802ffff098c */ /* 0x0007e2000a800004 */
[----:B------:R-:W-:Y:S05]  /*3940*/  BRA `(.L_x_68) ;  /* 0x0000000000147947 */ /* 0x000fea0003800000 */
.L_x_67:
[----:B------:R-:W-:Y:S02]  /*3950*/  MOV R2, 0x3970 ;  /* 0x0000397000027802 */ /* 0x000fe40000000f00 */
[----:B----45:R-:W-:Y:S05]  /*3960*/  CALL.REL.NOINC `($__internal_0_$__cuda_sm10x_tcgen05_guardrail_trap_col_being_dealloced_not_returned_by_alloc) ;  /* 0x00000030006c7944 */ /* 0x030fea0003c00000 */
[----:B------:R-:W-:Y:S05]  /*3970*/  BRA `(.L_x_68) ;  /* 0x0000000000087947 */ /* 0x000fea0003800000 */
.L_x_66:
[----:B------:R-:W-:Y:S02]  /*3980*/  MOV R2, 0x39a0 ;  /* 0x000039a000027802 */ /* 0x000fe40000000f00 */
[----:B----45:R-:W-:Y:S05]  /*3990*/  CALL.REL.NOINC `($__internal_2_$__cuda_sm10x_tcgen05_guardrail_trap_unallocated_columns_being_dealloced) ;  /* 0x0000003000787944 */ /* 0x030fea0003c00000 */
.L_x_68:
[----:B------:R-:W-:Y:S01]  /*39a0*/  NOP ;  /* 0x0000000000007918 */ /* 0x000fe20000000000 */
[----:B---3--:R-:W-:Y:S05]  /*39b0*/  EXIT ;  /* 0x000000000000794d */ /* 0x008fea0003800000 */
.L_x_50:
[----:B------:R-:W-:-:S09]  /*39c0*/  UISETP.NE.OR UP2, UPT, UR8, 0x3, !UP2 ;  /* 0x000000030800788c */ /* 0x000fd2000d745670 */
[----:B------:R-:W-:Y:S05]  /*39d0*/  BRA.U UP2, `(.L_x_69) ;  /* 0x0000000902c87547 */ /* 0x000fea000b800000 */
[----:B------:R-:W1:Y:S01]  /*39e0*/  LDCU.64 UR6, c[0x0][0x888] ;  /* 0x00011100ff0677ac */ /* 0x000e620008000a00 */
[----:B------:R-:W2:Y:S01]  /*39f0*/  LDC R0, c[0x0][0xb30] ;  /* 0x0002cc00ff007b82 */ /* 0x000ea20000000800 */
[----:B------:R-:W-:Y:S01]  /*3a00*/  IMAD.MOV.U32 R30, RZ, RZ, 0x1 ;  /* 0x00000001ff1e7424 */ /* 0x000fe200078e00ff */
[----:B------:R-:W-:Y:S01]  /*3a10*/  CS2R R28, SRZ ;  /* 0x00000000001c7805 */ /* 0x000fe2000001ff00 */
[----:B------:R-:W4:Y:S01]  /*3a20*/  LDCU.64 UR4, c[0x0][0x890] ;  /* 0x00011200ff0477ac */ /* 0x000f220008000a00 */
[----:B------:R-:W-:Y:S01]  /*3a30*/  IMAD.MOV.U32 R25, RZ, RZ, 0x1000 ;  /* 0x00001000ff197424 */ /* 0x000fe200078e00ff */
[----:B------:R-:W-:-:S03]  /*3a40*/  UMOV UR8, 0x400 ;  /* 0x0000040000087882 */ /* 0x000fc60000000000 */
[----:B------:R-:W3:Y:S01]  /*3a50*/  LDC R19, c[0x0][0x370] ;  /* 0x0000dc00ff137b82 */ /* 0x000ee20000000800 */
[----:B------:R-:W-:-:S07]  /*3a60*/  UPLOP3.LUT UP1, UPT, UPT, UPT, UPT, 0x40, 0x4 ;  /* 0x000000000004789c */ /* 0x000fce0003f2e870 */
[----:B------:R-:W3:Y:S01]  /*3a70*/  LDC R2, c[0x0][0xb0c] ;  /* 0x0002c300ff027b82 */ /* 0x000ee20000000800 */
[----:B-1----:R-:W-:Y:S02]  /*3a80*/  UISETP.NE.U32.AND UP2, UPT, UR6, URZ, UPT ;  /* 0x000000ff0600728c */ /* 0x002fe4000bf45070 */
[----:B------:R-:W-:Y:S02]  /*3a90*/  ULEA UR6, UR37, UR8, 0x18 ;  /* 0x0000000825067291 */ /* 0x000fe4000f8ec0ff */
[----:B------:R-:W-:Y:S02]  /*3aa0*/  UISETP.NE.AND.EX UP2, UPT, UR7, URZ, UPT, UP2 ;  /* 0x000000ff0700728c */ /* 0x000fe4000bf45320 */
[----:B------:R-:W-:Y:S01]  /*3ab0*/  UIADD3 UR7, UPT, UPT, UR6, 0x60, URZ ;  /* 0x0000006006077890 */ /* 0x000fe2000fffe0ff */
[----:B------:R-:W1:Y:S01]  /*3ac0*/  LDC R18, c[0x0][0xb20] ;  /* 0x0002c800ff127b82 */ /* 0x000e620000000800 */
[----:B----4-:R-:W-:Y:S01]  /*3ad0*/  UISETP.NE.U32.AND UP3, UPT, UR4, URZ, UPT ;  /* 0x000000ff0400728c */ /* 0x010fe2000bf65070 */
[----:B--2---:R-:W-:Y:S01]  /*3ae0*/  ISETP.NE.AND P1, PT, R0, 0x1, PT ;  /* 0x000000010000780c */ /* 0x004fe20003f25270 */
[----:B------:R-:W-:-:S02]  /*3af0*/  UPRMT UR37, UR37, 0x654, UR7 ;  /* 0x0000065425257896 */ /* 0x000fc40008000007 */
[----:B------:R-:W-:-:S03]  /*3b00*/  UISETP.NE.AND.EX UP3, UPT, UR5, URZ, UPT, UP3 ;  /* 0x000000ff0500728c */ /* 0x000fc6000bf65330 */
[----:B------:R-:W2:Y:S08]  /*3b10*/  LDC.64 R32, c[0x0][0x348] ;  /* 0x0000d200ff207b82 */ /* 0x000eb00000000a00 */
[----:B------:R-:W4:Y:S08]  /*3b20*/  LDC.64 R16, c[0x0][0xb10] ;  /* 0x0002c400ff107b82 */ /* 0x000f300000000a00 */
[----:B------:R-:W1:Y:S08]  /*3b30*/  LDC.64 R6, c[0x0][0xb18] ;  /* 0x0002c600ff067b82 */ /* 0x000e700000000a00 */
[----:B------:R-:W1:Y:S08]  /*3b40*/  LDC.64 R4, c[0x0][0xb28] ;  /* 0x0002ca00ff047b82 */ /* 0x000e700000000a00 */
[----:B---3--:R-:W1:Y:S02]  /*3b50*/  LDC R24, c[0x0][0x374] ;  /* 0x0000dd00ff187b82 */ /* 0x008e640000000800 */
.L_x_77:
[C---:B------:R-:W-:Y:S02]  /*3b60*/  LEA R0, R29.reuse, UR6, 0x3 ;  /* 0x000000061d007c11 */ /* 0x040fe4000f8e18ff */
[----:B------:R-:W-:Y:S02]  /*3b70*/  SHF.L.U32 R3, R28, 0x1f, RZ ;  /* 0x0000001f1c037819 */ /* 0x000fe400000006ff */
[----:B------:R-:W-:Y:S02]  /*3b80*/  LEA R20, R29, UR6, 0x4 ;  /* 0x000000061d147c11 */ /* 0x000fe4000f8e20ff */
[----:B---3--:R-:W3:Y:S02]  /*3b90*/  SYNCS.PHASECHK.TRANS64.TRYWAIT P0, [R0+URZ+0x80], R3 ;  /* 0x00008003000075a7 */ /* 0x008ee400080011ff */
[----:B---3--:R-:W-:Y:S05]  /*3ba0*/  @!P0 BRA `(.L_x_70) ;  /* 0x0000002c00588947 */ /* 0x008fea0003800000 */
.L_x_128:
[----:B------:R-:W-:Y:S01]  /*3bb0*/  ISETP.GE.AND P0, PT, R40, 0x1, PT ;  /* 0x000000012800780c */ /* 0x000fe20003f06270 */
[----:B------:R-:W1:Y:S01]  /*3bc0*/  LDS.128 R20, [R20+0x110] ;  /* 0x0001100014147984 */ /* 0x000e620000000c00 */
[----:B------:R-:W-:Y:S01]  /*3bd0*/  ISETP.NE.U32.AND P4, PT, RZ, UR4, PT ;  /* 0x00000004ff007c0c */ /* 0x000fe2000bf85070 */
[----:B---3--:R-:W-:Y:S01]  /*3be0*/  VIADD R0, R0, 0x90 ;  /* 0x0000009000007836 */ /* 0x008fe20000000000 */
[----:B------:R-:W-:Y:S02]  /*3bf0*/  SHF.L.U32 R26, R30, 0x1f, RZ ;  /* 0x0000001f1e1a7819 */ /* 0x000fe400000006ff */
[----:B------:R-:W-:Y:S02]  /*3c00*/  ISETP.NE.AND.EX P4, PT, RZ, UR5, PT, P4 ;  /* 0x00000005ff007c0c */ /* 0x000fe4000bf85340 */
[----:B------:R-:W-:Y:S01]  /*3c10*/  PRMT R0, RZ, 0x654, R0 ;  /* 0x00000654ff007816 */ /* 0x000fe20000000000 */
[----:B------:R-:W-:Y:S01]  /*3c20*/  @!PT LDS RZ, [RZ] ;  /* 0x00000000fffff984 */ /* 0x000fe20000000800 */
[----:B------:R-:W-:Y:S01]  /*3c30*/  @!PT LDS RZ, [RZ] ;  /* 0x00000000fffff984 */ /* 0x000fe20000000800 */
[----:B------:R-:W-:Y:S01]  /*3c40*/  @!PT LDS RZ, [RZ] ;  /* 0x00000000fffff984 */ /* 0x000fe20000000800 */
[----:B------:R-:W-:Y:S01]  /*3c50*/  @!PT LDS RZ, [RZ] ;  /* 0x00000000fffff984 */ /* 0x000fe20000000800 */
[----:B------:R3:W-:Y:S06]  /*3c60*/  MEMBAR.ALL.CTA ;  /* 0x0000000000007992 */ /* 0x0007ec0000008000 */
[----:B---3--:R-:W3:Y:S02]  /*3c70*/  FENCE.VIEW.ASYNC.S ;  /* 0x00000000000073c6 */ /* 0x008ee40000000000 */
[----:B---3--:R3:W-:Y:S01]  /*3c80*/  SYNCS.ARRIVE.TRANS64.RED.A1T0 RZ, [R0+URZ], RZ ;  /* 0x000000ff00ff79a7 */ /* 0x0087e200081004ff */
[----:B-1----:R-:W-:Y:S11]  /*3c90*/  LOP3.LUT P3, RZ, R22, 0x1, RZ, 0xc0, !PT ;  /* 0x0000000116ff7812 */ /* 0x002ff6000786c0ff */
[----:B------:R-:W-:Y:S02]  /*3ca0*/  @!UPT UIADD3 URZ, UPT, UPT, URZ, URZ, URZ ;  /* 0x000000fffffff290 */ /* 0x000fe4000fffe0ff */
[----:B------:R-:W-:Y:S02]  /*3cb0*/  @P3 MOV R13, R20 ;  /* 0x00000014000d3202 */ /* 0x000fe40000000f00 */
[----:B------:R-:W-:Y:S01]  /*3cc0*/  @P3 LOP3.LUT R8, R21, 0xffff, RZ, 0xc0, !PT ;  /* 0x0000ffff15083812 */ /* 0x000fe200078ec0ff */
[----:B---3--:R-:W-:Y:S06]  /*3cd0*/  @!P0 BRA `(.L_x_71) ;  /* 0x0000000000a48947 */ /* 0x008fec0003800000 */
[----:B------:R-:W-:Y:S01]  /*3ce0*/  IMAD.HI.U32 R31, R24, R7, RZ ;  /* 0x00000007181f7227 */ /* 0x000fe200078e00ff */
[----:B------:R-:W-:Y:S02]  /*3cf0*/  ISETP.NE.AND P0, PT, R6, 0x1, PT ;  /* 0x000000010600780c */ /* 0x000fe40003f05270 */
[----:B------:R-:W-:Y:S01]  /*3d00*/  ISETP.NE.AND P2, PT, R40, 0x1, PT ;  /* 0x000000012800780c */ /* 0x000fe20003f45270 */
[----:B----4-:R-:W-:Y:S01]  /*3d10*/  IMAD.HI.U32 R34, R19, R16, RZ ;  /* 0x0000001013227227 */ /* 0x010fe200078e00ff */
[----:B------:R-:W-:Y:S02]  /*3d20*/  SHF.R.U32.HI R31, RZ, R18, R31 ;  /* 0x00000012ff1f7219 */ /* 0x000fe4000001161f */
[----:B------:R-:W-:Y:S01]  /*3d30*/  ISETP.NE.AND P5, PT, R2, 0x1, PT ;  /* 0x000000010200780c */ /* 0x000fe20003fa5270 */
[----:B------:R-:W-:Y:S01]  /*3d40*/  IMAD.HI.U32 R36, R13, R16, RZ ;  /* 0x000000100d247227 */ /* 0x000fe200078e00ff */
[----:B------:R-:W-:Y:S02]  /*3d50*/  SHF.R.U32.HI R34, RZ, R17, R34 ;  /* 0x00000011ff227219 */ /* 0x000fe40000011622 */
[----:B------:R-:W-:Y:S01]  /*3d60*/  SEL R3, R24, R31, !P0 ;  /* 0x0000001f18037207 */ /* 0x000fe20004000000 */
[C---:B------:R-:W-:Y:S01]  /*3d70*/  IMAD.HI.U32 R31, R8.reuse, R7, RZ ;  /* 0x00000007081f7227 */ /* 0x040fe200078e00ff */
[----:B------:R-:W-:Y:S02]  /*3d80*/  SEL R11, R19, R34, !P5 ;  /* 0x00000022130b7207 */ /* 0x000fe40006800000 */
[----:B------:R-:W-:Y:S01]  /*3d90*/  SHF.R.U32.HI R36, RZ, R17, R36 ;  /* 0x00000011ff247219 */ /* 0x000fe20000011624 */
[----:B------:R-:W-:Y:S01]  /*3da0*/  IMAD.HI.U32 R38, R3, R4, RZ ;  /* 0x0000000403267227 */ /* 0x000fe200078e00ff */
[----:B------:R-:W-:Y:S03]  /*3db0*/  SHF.R.U32.HI R31, RZ, R18, R31 ;  /* 0x00000012ff1f7219 */ /* 0x000fe6000001161f */
[----:B------:R-:W-:Y:S01]  /*3dc0*/  IMAD.HI.U32 R34, R11, R4, RZ ;  /* 0x000000040b227227 */ /* 0x000fe200078e00ff */
[----:B------:R-:W-:Y:S02]  /*3dd0*/  @P2 SHF.R.U32.HI R3, RZ, R5, R38 ;  /* 0x00000005ff032219 */ /* 0x000fe40000011626 */
[----:B------:R-:W-:Y:S02]  /*3de0*/  SEL R9, R8, R31, !P0 ;  /* 0x0000001f08097207 */ /* 0x000fe40004000000 */
[----:B------:R-:W-:Y:S01]  /*3df0*/  @P2 SHF.R.U32.HI R11, RZ, R5, R34 ;  /* 0x00000005ff0b2219 */ /* 0x000fe20000011622 */
[C---:B------:R-:W-:Y:S01]  /*3e00*/  IMAD R10, R40.reuse, R3, RZ ;  /* 0x00000003280a7224 */ /* 0x040fe200078e02ff */
[----:B------:R-:W-:Y:S01]  /*3e10*/  SEL R3, R13, R36, !P5 ;  /* 0x000000240d037207 */ /* 0x000fe20006800000 */
[C---:B------:R-:W-:Y:S03]  /*3e20*/  IMAD.HI.U32 R14, R9.reuse, R4, RZ ;  /* 0x00000004090e7227 */ /* 0x040fe600078e00ff */
[----:B------:R-:W-:Y:S01]  /*3e30*/  ISETP.GE.AND P0, PT, R9, R10, PT ;  /* 0x0000000a0900720c */ /* 0x000fe20003f06270 */
[C---:B------:R-:W-:Y:S01]  /*3e40*/  IMAD R12, R40.reuse, R11, RZ ;  /* 0x0000000b280c7224 */ /* 0x040fe200078e02ff */
[-C--:B------:R-:W-:Y:S04]  /*3e50*/  SHF.R.U32.HI R14, RZ, R5.reuse, R14 ;  /* 0x00000005ff0e7219 */ /* 0x080fe8000001160e */
[----:B------:R-:W-:Y:S02]  /*3e60*/  ISETP.GE.OR P0, PT, R3, R12, P0 ;  /* 0x0000000c0300720c */ /* 0x000fe40000706670 */
[----:B------:R-:W-:Y:S05]  /*3e70*/  SEL R15, R9, R14, !P2 ;  /* 0x0000000e090f7207 */ /* 0x000fea0005000000 */
[----:B------:R-:W-:Y:S04]  /*3e80*/  IMAD.MOV R14, RZ, RZ, -R15 ;  /* 0x000000ffff0e7224 */ /* 0x000fe800078e0a0f */
[----:B------:R-:W-:Y:S02]  /*3e90*/  IMAD R14, R40, R14, R9 ;  /* 0x0000000e280e7224 */ /* 0x000fe400078e0209 */
[C---:B------:R-:W-:Y:S05]  /*3ea0*/  @!P0 IMAD.HI.U32 R10, R3.reuse, R4, RZ ;  /* 0x00000004030a8227 */ /* 0x040fea00078e00ff */
[----:B------:R-:W-:Y:S04]  /*3eb0*/  @!P0 SHF.R.U32.HI R10, RZ, R5, R10 ;  /* 0x00000005ff0a8219 */ /* 0x000fe8000001160a */
[----:B------:R-:W-:Y:S01]  /*3ec0*/  @!P0 SEL R0, R3, R10, !P2 ;  /* 0x0000000a03008207 */ /* 0x000fe20005000000 */
[----:B------:R-:W-:Y:S03]  /*3ed0*/  IMAD.MOV R10, RZ, RZ, -R3 ;  /* 0x000000ffff0a7224 */ /* 0x000fe600078e0a03 */
[----:B------:R-:W-:Y:S01]  /*3ee0*/  @!P0 IADD3 R15, PT, PT, R15, -R0, RZ ;  /* 0x800000000f0f8210 */ /* 0x000fe20007ffe0ff */
[----:B------:R-:W-:Y:S01]  /*3ef0*/  @!P0 IMAD R0, R11, R14, R0 ;  /* 0x0000000e0b008224 */ /* 0x000fe200078e0200 */
[----:B------:R-:W-:Y:S01]  /*3f00*/  IADD3 R11, PT, PT, -R9, RZ, RZ ;  /* 0x000000ff090b7210 */ /* 0x000fe20007ffe1ff */
[----:B------:R-:W-:Y:S02]  /*3f10*/  IMAD R13, R2, R10, R13 ;  /* 0x0000000a020d7224 */ /* 0x000fe400078e020d */
[----:B------:R-:W-:Y:S02]  /*3f20*/  @!P0 IMAD R9, R15, R40, R3 ;  /* 0x000000280f098224 */ /* 0x000fe400078e0203 */
[----:B------:R-:W-:Y:S02]  /*3f30*/  @!P0 IMAD.MOV.U32 R3, RZ, RZ, R0 ;  /* 0x000000ffff038224 */ /* 0x000fe400078e0000 */
[----:B------:R-:W-:Y:S02]  /*3f40*/  IMAD R8, R6, R11, R8 ;  /* 0x0000000b06087224 */ /* 0x000fe400078e0208 */
[----:B------:R-:W-:Y:S02]  /*3f50*/  IMAD R13, R3, R2, R13 ;  /* 0x00000002030d7224 */ /* 0x000fe400078e020d */
[----:B------:R-:W-:Y:S02]  /*3f60*/  IMAD R8, R9, R6, R8 ;  /* 0x0000000609087224 */ /* 0x000fe400078e0208 */
.L_x_71:
[----:B------:R-:W-:Y:S05]  /*3f70*/  BRA.U UP1, `(.L_x_72) ;  /* 0x0000000101107547 */ /* 0x000fea000b800000 */
[----:B------:R-:W-:Y:S04]  /*3f80*/  MOV R0, UR13 ;  /* 0x0000000d00007c02 */ /* 0x000fe80008000f00 */
[----:B------:R-:W-:Y:S04]  /*3f90*/  SHF.L.U32 R3, R0, 0x1f, RZ ;  /* 0x0000001f00037819 */ /* 0x000fe800000006ff */
[----:B------:R-:W1:Y:S02]  /*3fa0*/  SYNCS.PHASECHK.TRANS64.TRYWAIT P0, [UR6+0x78], R3 ;  /* 0x00007803ff0075a7 */ /* 0x000e640008001106 */
[----:B-1----:R-:W-:Y:S05]  /*3fb0*/  @!P0 BRA `(.L_x_73) ;  /* 0x0000002800688947 */ /* 0x002fea0003800000 */
.L_x_72:
[----:B------:R-:W-:Y:S05]  /*3fc0*/  BRA.U !UP3, `(.L_x_74) ;  /* 0x000000010b347547 */ /* 0x000fea000b800000 */
[----:B------:R-:W-:Y:S01]  /*3fd0*/  UPLOP3.LUT UP0, UPT, UPT, UPT, UP2, 0x80, 0x8 ;  /* 0x000000000008789c */ /* 0x000fe20003f0f020 */
[----:B-1----:R-:W-:Y:S02]  /*3fe0*/  HFMA2 R0, -RZ, RZ, 0, 5.9604644775390625e-08 ;  /* 0x00000001ff007431 */ /* 0x002fe400000001ff */
[----:B------:R-:W-:Y:S03]  /*3ff0*/  IMAD.MOV.U32 R96, RZ, RZ, 0x1 ;  /* 0x00000001ff607424 */ /* 0x000fe600078e00ff */
[----:B------:R-:W-:Y:S05]  /*4000*/  PLOP3.LUT P0, PT, PT, PT, UP0, 0x80, 0x8 ;  /* 0x000000000008781c */ /* 0x000fea0003f0f008 */
[----:B------:R-:W1:Y:S01]  /*4010*/  @UP0 LDCU.64 UR8, c[0x0][0x888] ;  /* 0x00011100ff0807ac */ /* 0x000e620008000a00 */
[----:B------:R-:W-:Y:S07]  /*4020*/  @UP0 UIMAD UR7, UR36, UR4, URZ ;  /* 0x00000004240702a4 */ /* 0x000fee000f8e02ff */
[----:B------:R-:W-:Y:S01]  /*4030*/  @!P0 PRMT R96, R0, 0x7610, R96 ;  /* 0x0000761000608816 */ /* 0x000fe20000000060 */
[----:B-1----:R-:W-:Y:S03]  /*4040*/  @UP0 UIMAD.WIDE UR8, UR7, 0x4, UR8 ;  /* 0x00000004070808a5 */ /* 0x002fe6000f8e0208 */
[----:B------:R-:W1:Y:S03]  /*4050*/  @!UP0 LDCU UR7, c[0x0][0x880] ;  /* 0x00011000ff0787ac */ /* 0x000e660008000800 */
[----:B------:R-:W-:Y:S01]  /*4060*/  IMAD.U32 R10, RZ, RZ, UR8 ;  /* 0x00000008ff0a7e24 */ /* 0x000fe2000f8e00ff */
[----:B------:R-:W-:Y:S05]  /*4070*/  MOV R11, UR9 ;  /* 0x00000009000b7c02 */ /* 0x000fea0008000f00 */
[----:B-----5:R3:W5:Y:S02]  /*4080*/  @P0 LDG.E R49, desc[UR40][R10.64] ;  /* 0x000000280a310981 */ /* 0x020764000c1e1900 */
[----:B-1-3--:R-:W-:Y:S07]  /*4090*/  @!P0 IMAD.U32 R49, RZ, RZ, UR7 ;  /* 0x00000007ff318e24 */ /* 0x00afee000f8e00ff */
.L_x_74:
[----:B-----5:R-:W-:Y:S01]  /*40a0*/  @!P4 FSETP.EQ.AND P5, PT, R49, RZ, PT ;  /* 0x000000ff3100c20b */ /* 0x020fe20003fa2000 */
[----:B------:R-:W-:Y:S01]  /*40b0*/  @!UPT UIADD3 URZ, UPT, UPT, URZ, URZ, URZ ;  /* 0x000000fffffff290 */ /* 0x000fe2000fffe0ff */
[----:B------:R-:W-:Y:S11]  /*40c0*/  @!P4 BRA `(.L_x_75) ;  /* 0x000000000014c947 */ /* 0x000ff60003800000 */
[----:B------:R-:W-:Y:S02]  /*40d0*/  LOP3.LUT P0, RZ, R96, 0xff, RZ, 0xc0, !PT ;  /* 0x000000ff60ff7812 */ /* 0x000fe4000780c0ff */
[----:B------:R-:W-:Y:S04]  /*40e0*/  PLOP3.LUT P5, PT, PT, PT, UP0, 0x80, 0x8 ;  /* 0x000000000008781c */ /* 0x000fe80003faf008 */
[----:B------:R-:W-:Y:S07]  /*40f0*/  PLOP3.LUT P5, PT, P5, PT, PT, 0x8, 0x80 ;  /* 0x000000000080781c */ /* 0x000fee0002fae170 */
[----:B------:R-:W-:Y:S11]  /*4100*/  @P0 FSETP.EQ.AND P5, PT, R49, RZ, PT ;  /* 0x000000ff3100020b */ /* 0x000ff60003fa2000 */
[----:B------:R-:W-:Y:S02]  /*4110*/  @!UPT UIADD3 URZ, UPT, UPT, URZ, URZ, URZ ;  /* 0x000000fffffff290 */ /* 0x000fe4000fffe0ff */
.L_x_75:
[----:B------:R-:W3:Y:S01]  /*4120*/  SYNCS.PHASECHK.TRANS64.TRYWAIT P4, [UR6+0x68], R26 ;  /* 0x0000681aff0075a7 */ /* 0x000ee20008081106 */
[----:B------:R-:W-:Y:S01]  /*4130*/  @P3 SHF.R.U32.HI R27, RZ, 0x10, R21 ;  /* 0x00000010ff1b3819 */ /* 0x000fe20000011615 */
[----:B------:R-:W-:Y:S01]  /*4140*/  VIADD R29, R29, 0x1 ;  /* 0x000000011d1d7836 */ /* 0x000fe20000000000 */
[----:B------:R-:W5:Y:S08]  /*4150*/  LDC.64 R14, c[0x0][0xb10] ;  /* 0x0002c400ff0e7b82 */ /* 0x000f700000000a00 */
[----:B------:R-:W2:Y:S08]  /*4160*/  LDC.64 R10, c[0x0][0xb18] ;  /* 0x0002c600ff0a7b82 */ /* 0x000eb00000000a00 */
[----:B-1----:R-:W1:Y:S08]  /*4170*/  @!P1 LDC R0, c[0x0][0xb20] ;  /* 0x0002c800ff009b82 */ /* 0x002e700000000800 */
[----:B------:R-:W4:Y:S01]  /*4180*/  @!P1 LDC R3, c[0x0][0xb0c] ;  /* 0x0002c300ff039b82 */ /* 0x000f220000000800 */
[----:B-----5:R-:W-:Y:S05]  /*4190*/  @!P1 IMAD.HI.U32 R14, R13, R14, RZ ;  /* 0x0000000e0d0e9227 */ /* 0x020fea00078e00ff */
[----:B------:R-:W-:Y:S01]  /*41a0*/  @!P1 SHF.R.U32.HI R14, RZ, R15, R14 ;  /* 0x0000000fff0e9219 */ /* 0x000fe2000001160e */
[----:B--2---:R-:W-:Y:S01]  /*41b0*/  @!P1 IMAD.HI.U32 R11, R8, R11, RZ ;  /* 0x0000000b080b9227 */ /* 0x004fe200078e00ff */
[----:B------:R-:W-:Y:S04]  /*41c0*/  @!P1 ISETP.NE.AND P0, PT, R10, 0x1, PT ;  /* 0x000000010a00980c */ /* 0x000fe80003f05270 */
[----:B-1----:R-:W-:Y:S02]  /*41d0*/  @!P1 SHF.R.U32.HI R9, RZ, R0, R11 ;  /* 0x00000000ff099219 */ /* 0x002fe4000001160b */
[----:B----4-:R-:W-:Y:S02]  /*41e0*/  @!P1 ISETP.NE.AND P2, PT, R3, 0x1, PT ;  /* 0x000000010300980c */ /* 0x010fe40003f45270 */
[----:B------:R-:W-:Y:S02]  /*41f0*/  @!P1 SEL R9, R8, R9, !P0 ;  /* 0x0000000908099207 */ /* 0x000fe40004000000 */
[----:B------:R-:W-:Y:S02]  /*4200*/  ELECT P0, URZ, PT ;  /* 0x0000000000ff782f */ /* 0x000fe40003800000 */
[----:B------:R-:W-:Y:S05]  /*4210*/  @!P1 SEL R14, R13, R14, !P2 ;  /* 0x0000000e0d0e9207 */ /* 0x000fea0005000000 */
[----:B------:R-:W-:Y:S02]  /*4220*/  @!P1 IMAD.IADD R0, R9, 0x1, -R14 ;  /* 0x0000000109009824 */ /* 0x000fe400078e0a0e */
[----:B------:R-:W-:Y:S02]  /*4230*/  @!P1 IMAD.IADD R9, R14, 0x1, -R9 ;  /* 0x000000010e099824 */ /* 0x000fe400078e0a09 */
[----:B------:R-:W-:Y:S02]  /*4240*/  @!P1 IMAD R13, R0, R3, R13 ;  /* 0x00000003000d9224 */ /* 0x000fe400078e020d */
[----:B------:R-:W-:Y:S01]  /*4250*/  @!P1 IMAD R8, R9, R10, R8 ;  /* 0x0000000a09089224 */ /* 0x000fe200078e0208 */
[----:B---3--:R-:W-:Y:S06]  /*4260*/  @!P4 BRA `(.L_x_76) ;  /* 0x0000002400d4c947 */ /* 0x008fec0003800000 */
.L_x_131:
[----:B------:R-:W-:Y:S01]  /*4270*/  PLOP3.LUT P5, PT, P5, P0, PT, 0xf2, 0x2f ;  /* 0x00000000002f781c */ /* 0x000fe20002fa1e72 */
[----:B------:R-:W-:Y:S01]  /*4280*/  UMOV UR14, 0x0 ;  /* 0x00000000000e7882 */ /* 0x000fe20000000000 */
[----:B------:R-:W-:Y:S01]  /*4290*/  LOP3.LUT R30, R30, 0x1, RZ, 0x3c, !PT ;  /* 0x000000011e1e7812 */ /* 0x000fe200078e3cff */
[----:B------:R-:W-:Y:S01]  /*42a0*/  UMOV UR15, 0x10000000 ;  /* 0x10000000000f7882 */ /* 0x000fe20000000000 */
[----:B------:R-:W-:Y:S01]  /*42b0*/  UMOV UR12, UR36 ;  /* 0x00000024000c7c82 */ /* 0x000fe20008000000 */
[----:B------:R-:W-:Y:S08]  /*42c0*/  @P3 R2UR UR36, R27 ;  /* 0x000000001b2432ca */ /* 0x000ff000000e0000 */
[----:B-1----:R-:W-:Y:S01]  /*42d0*/  @!P5 IADD3 R3, P0, PT, R32, 0x580, RZ ;  /* 0x000005802003d810 */ /* 0x002fe20007f1e0ff */
[----:B------:R-:W-:Y:S01]  /*42e0*/  @!P5 IMAD.SHL.U32 R91, R91, 0x40, RZ ;  /* 0x000000405b5bd824 */ /* 0x000fe200078e00ff */
[----:B------:R-:W-:Y:S01]  /*42f0*/  VOTEU.ALL UP1, P5 ;  /* 0x0000000000ff7886 */ /* 0x000fe20002820000 */
[----:B------:R-:W-:Y:S01]  /*4300*/  @!P5 IMAD.SHL.U32 R97, R97, 0x40, RZ ;  /* 0x000000406161d824 */ /* 0x000fe200078e00ff */
[----:B------:R-:W-:Y:S01]  /*4310*/  @!P5 R2UR UR8, R3 ;  /* 0x000000000308d2ca */ /* 0x000fe200000e0000 */
[----:B------:R-:W-:Y:S01]  /*4320*/  @!P5 IMAD.X R0, RZ, RZ, R33, P0 ;  /* 0x000000ffff00d224 */ /* 0x000fe200000e0621 */
[----:B------:R-:W-:Y:S01]  /*4330*/  @!P5 R2UR UR10, R91 ;  /* 0x000000005b0ad2ca */ /* 0x000fe200000e0000 */
[----:B------:R-:W-:Y:S01]  /*4340*/  @!UP1 UIADD3 UR9, UPT, UPT, UR6, 0x60, URZ ;  /* 0x0000006006099890 */ /* 0x000fe2000fffe0ff */
[----:B------:R-:W-:Y:S01]  /*4350*/  @!P5 R2UR UR11, R97 ;  /* 0x00000000610bd2ca */ /* 0x000fe200000e0000 */
[----:B------:R-:W-:Y:S01]  /*4360*/  IMAD.IADD R91, R8, 0x1, R79 ;  /* 0x00000001085b7824 */ /* 0x000fe200078e024f */
[----:B------:R-:W-:Y:S01]  /*4370*/  @!P5 R2UR UR7, R0 ;  /* 0x000000000007d2ca */ /* 0x000fe200000e0000 */
[----:B------:R-:W-:Y:S01]  /*4380*/  IMAD.IADD R97, R13, 0x1, R90 ;  /* 0x000000010d617824 */ /* 0x000fe200078e025a */
[C---:B------:R-:W-:Y:S04]  /*4390*/  ISETP.NE.AND P0, PT, R29.reuse, 0x2, PT ;  /* 0x000000021d00780c */ /* 0x040fe80003f05270 */
[----:B------:R-:W-:Y:S01]  /*43a0*/  SEL R3, RZ, 0x1, P0 ;  /* 0x00000001ff037807 */ /* 0x000fe20000000000 */
[----:B------:R-:W-:Y:S01]  /*43b0*/  IMAD.U32 R10, RZ, RZ, UR8 ;  /* 0x00000008ff0a7e24 */ /* 0x000fe2000f8e00ff */
[----:B------:R-:W-:Y:S01]  /*43c0*/  @!UP1 UIADD3 UR8, UPT, UPT, UR6, 0x200, URZ ;  /* 0x0000020006089890 */ /* 0x000fe2000fffe0ff */
[----:B------:R-:W-:Y:S01]  /*43d0*/  SEL R29, R29, RZ, P0 ;  /* 0x000000ff1d1d7207 */ /* 0x000fe20000000000 */
[----:B------:R-:W-:Y:S01]  /*43e0*/  VOTEU.ALL UP1, P5 ;  /* 0x0000000000ff7886 */ /* 0x000fe20002820000 */
[----:B------:R-:W-:Y:S02]  /*43f0*/  LOP3.LUT R28, R28, R3, RZ, 0x3c, !PT ;  /* 0x000000031c1c7212 */ /* 0x000fe400078e3cff */
[----:B------:R-:W-:Y:S01]  /*4400*/  IMAD.U32 R11, RZ, RZ, UR7 ;  /* 0x00000007ff0b7e24 */ /* 0x000fe2000f8e00ff */
[----:B------:R-:W-:Y:S04]  /*4410*/  @!P5 R2UR UR16, R10 ;  /* 0x000000000a10d2ca */ /* 0x000fe800000e0000 */
[----:B------:R-:W-:Y:S11]  /*4420*/  @!P5 R2UR UR17, R11 ;  /* 0x000000000b11d2ca */ /* 0x000ff600000e0000 */
[----:B------:R-:W-:Y:S02]  /*4430*/  @!UPT UIADD3 URZ, UPT, UPT, URZ, URZ, URZ ;  /* 0x000000fffffff290 */ /* 0x000fe4000fffe0ff */
[----:B------:R3:W-:Y:S01]  /*4440*/  @!UP1 UTMALDG.3D [UR8], [UR16], desc[UR14] ;  /* 0x00000e08100095b4 */ /* 0x0007e20008011000 */
[----:B------:R3:W-:Y:S01]  /*4450*/  @!P5 SYNCS.ARRIVE.TRANS64.RED.A0TR RZ, [UR6+0x60], R25 ;  /* 0x00006019ffffd9a7 */ /* 0x0007e20008300406 */
[----:B------:R-:W-:Y:S01]  /*4460*/  UPLOP3.LUT UP1, UPT, UPT, UPT, UPT, 0x80, 0x8 ;  /* 0x000000000008789c */ /* 0x000fe20003f2f070 */
[----:B------:R-:W-:Y:S01]  /*4470*/  SYNCS.ARRIVE.TRANS64.RED.A1T0 RZ, [UR37], RZ ;  /* 0x000000ffffff79a7 */ /* 0x000fe20008100425 */
[----:B------:R-:W-:Y:S09]  /*4480*/  @P3 BRA `(.L_x_77) ;  /* 0xfffffff400b43947 */ /* 0x000ff2000383ffff */
[----:B------:R-:W-:Y:S07]  /*4490*/  MOV R0, UR6 ;  /* 0x0000000600007c02 */ /* 0x000fee0008000f00 */
.L_x_78:
[----:B-1----:R-:W-:-:S04]  /*44a0*/  SHF.L.U32 R3, R30, 0x1f, RZ ;  /* 0x0000001f1e037819 */ /* 0x002fc800000006ff */
[----:B------:R1:W2:Y:S03]  /*44b0*/  SYNCS.PHASECHK.TRANS64.TRYWAIT P0, [R0+URZ+0x68], R3 ;  /* 0x00006803000075a7 */ /* 0x0002a600080011ff */
[----:B--2---:R-:W-:Y:S05]  /*44c0*/  @!P0 NANOSLEEP.SYNCS 0x989680 ;  /* 0x009896800000895d */ /* 0x004fea0003900000 */
[----:B------:R-:W2:Y:S02]  /*44d0*/  @!P0 SYNCS.PHASECHK.TRANS64 P0, [R0+URZ+0x68], R3 ;  /* 0x00006803000085a7 */ /* 0x000ea400080010ff */
[----:B--23--:R-:W-:Y:S05]  /*44e0*/  @P0 EXIT ;  /* 0x000000000000094d */ /* 0x00cfea0003800000 */
[----:B------:R-:W-:Y:S05]  /*44f0*/  BRA `(.L_x_78) ;  /* 0xfffffffc00e87947 */ /* 0x000fea000383ffff */
.L_x_69:
[----:B------:R-:W-:-:S06]  /*4500*/  UISETP.GE.AND UP1, UPT, UR8, 0x4, UPT ;  /* 0x000000040800788c */ /* 0x000fcc000bf26270 */
[----:B------:R-:W-:-:S13]  /*4510*/  PLOP3.LUT P0, PT, PT, PT, UP1, 0x80, 0x8 ;  /* 0x000000000008781c */ /* 0x000fda0003f0f018 */
[----:B------:R-:W-:Y:S05]  /*4520*/  @!P0 EXIT ;  /* 0x000000000000894d */ /* 0x000fea0003800000 */
[----:B------:R-:W-:Y:S01]  /*4530*/  BAR.SYNC.DEFER_BLOCKING 0x6, 0xa0 ;  /* 0x0182800000007b1d */ /* 0x000fe20000010000 */
[C---:B------:R-:W-:Y:S02]  /*4540*/  IMAD.SHL.U32 R5, R101.reuse, 0x40, RZ ;  /* 0x0000004065057824 */ /* 0x040fe400078e00ff */
[----:B------:R-:W-:Y:S02]  /*4550*/  HFMA2 R111, -RZ, RZ, 0, 0 ;  /* 0x00000000ff6f7431 */ /* 0x000fe400000001ff */
[C---:B------:R-:W-:Y:S01]  /*4560*/  IMAD.SHL.U32 R0, R101.reuse, 0x20, RZ ;  /* 0x0000002065007824 */ /* 0x040fe200078e00ff */
[----:B------:R-:W-:Y:S01]  /*4570*/  CS2R R106, SRZ ;  /* 0x00000000006a7805 */ /* 0x000fe2000001ff00 */
[----:B------:R-:W-:Y:S01]  /*4580*/  IMAD.SHL.U32 R2, R101, 0x2, RZ ;  /* 0x0000000265027824 */ /* 0x000fe200078e00ff */
[----:B------:R-:W-:Y:S01]  /*4590*/  UMOV UR43, 0x400 ;  /* 0x00000400002b7882 */ /* 0x000fe20000000000 */
[----:B------:R-:W1:Y:S01]  /*45a0*/  LDC R99, c[0x0][0x370] ;  /* 0x0000dc00ff637b82 */ /* 0x000e620000000800 */
[----:B------:R-:W-:Y:S01]  /*45b0*/  ULEA UR43, UR37, UR43, 0x18 ;  /* 0x0000002b252b7291 */ /* 0x000fe2000f8ec0ff */
[----:B------:R-:W-:Y:S01]  /*45c0*/  LOP3.LUT R7, R5, 0x180, RZ, 0xc0, !PT ;  /* 0x0000018005077812 */ /* 0x000fe200078ec0ff */
[C---:B------:R-:W-:Y:S01]  /*45d0*/  IMAD.SHL.U32 R103, R101.reuse, 0x8, RZ ;  /* 0x0000000865677824 */ /* 0x040fe200078e00ff */
[----:B------:R-:W-:Y:S01]  /*45e0*/  LOP3.LUT R0, R0, 0xc00, RZ, 0xc0, !PT ;  /* 0x00000c0000007812 */ /* 0x000fe200078ec0ff */
[----:B------:R-:W-:Y:S01]  /*45f0*/  IMAD.U32 R46, R101, 0x10000, RZ ;  /* 0x00010000652e7824 */ /* 0x000fe200078e00ff */
[----:B------:R-:W-:Y:S01]  /*4600*/  LOP3.LUT R2, R7, 0x20, R2, 0xf8, !PT ;  /* 0x0000002007027812 */ /* 0x000fe200078ef802 */
[----:B------:R-:W-:Y:S01]  /*4610*/  UIADD3 UR4, UPT, UPT, UR43, 0x1200, URZ ;  /* 0x000012002b047890 */ /* 0x000fe2000fffe0ff */
[----:B------:R-:W2:Y:S01]  /*4620*/  LDC R42, c[0x0][0xb0c] ;  /* 0x0002c300ff2a7b82 */ /* 0x000ea20000000800 */
[----:B------:R-:W-:Y:S01]  /*4630*/  LOP3.LUT R0, R0, 0x40, R5, 0xf8, !PT ;  /* 0x0000004000007812 */ /* 0x000fe200078ef805 */
[----:B------:R-:W-:Y:S01]  /*4640*/  IMAD.MOV.U32 R44, RZ, RZ, RZ ;  /* 0x000000ffff2c7224 */ /* 0x000fe200078e00ff */
[----:B------:R-:W-:Y:S01]  /*4650*/  LOP3.LUT R103, R2, 0x30, R103, 0x78, !PT ;  /* 0x0000003002677812 */ /* 0x000fe200078e7867 */
[----:B------:R-:W-:Y:S01]  /*4660*/  IMAD.MOV.U32 R108, RZ, RZ, RZ ;  /* 0x000000ffff6c7224 */ /* 0x000fe200078e00ff */
[----:B------:R-:W-:Y:S01]  /*4670*/  LOP3.LUT R0, R0, 0x200, R5, 0xf8, !PT ;  /* 0x0000020000007812 */ /* 0x000fe200078ef805 */
[----:B------:R-:W-:Y:S01]  /*4680*/  IMAD.SHL.U32 R5, R101, 0x10, RZ ;  /* 0x0000001065057824 */ /* 0x000fe200078e00ff */
[----:B------:R-:W-:Y:S01]  /*4690*/  LOP3.LUT R46, R46, 0x600000, RZ, 0xc0, !PT ;  /* 0x006000002e2e7812 */ /* 0x000fe200078ec0ff */
[----:B------:R-:W4:Y:S01]  /*46a0*/  LDC R98, c[0x0][0xb20] ;  /* 0x0002c800ff627b82 */ /* 0x000f220000000800 */
[----:B------:R-:W3:Y:S01]  /*46b0*/  LDS R3, [UR43+0x130] ;  /* 0x0001302bff037984 */ /* 0x000ee20008000800 */
[----:B------:R-:W-:Y:S01]  /*46c0*/  LOP3.LUT R103, R0, R103, RZ, 0xfc, !PT ;  /* 0x0000006700677212 */ /* 0x000fe200078efcff */
[----:B------:R-:W-:Y:S01]  /*46d0*/  IMAD.U32 R109, RZ, RZ, UR4 ;  /* 0x00000004ff6d7e24 */ /* 0x000fe2000f8e00ff */
[----:B------:R-:W-:Y:S01]  /*46e0*/  LOP3.LUT R5, R5, 0x20, RZ, 0xc0, !PT ;  /* 0x0000002005057812 */ /* 0x000fe200078ec0ff */
[----:B------:R-:W1:Y:S01]  /*46f0*/  LDCU.64 UR46, c[0x0][0x348] ;  /* 0x00006900ff2e77ac */ /* 0x000e620008000a00 */
[----:B------:R-:W-:-:S02]  /*4700*/  IADD3 R102, PT, PT, R103, UR43, RZ ;  /* 0x0000002b67667c10 */ /* 0x000fc4000fffe0ff */
[----:B------:R-:W1:Y:S01]  /*4710*/  LDC R41, c[0x0][0xb30] ;  /* 0x0002cc00ff297b82 */ /* 0x000e620000000800 */
[----:B------:R-:W1:Y:S01]  /*4720*/  LDCU.64 UR38, c[0x0][0x888] ;  /* 0x00011100ff2677ac */ /* 0x000e620008000a00 */
[----:B------:R-:W-:Y:S01]  /*4730*/  IADD3 R102, PT, PT, -R5, 0x200, R102 ;  /* 0x0000020005667810 */ /* 0x000fe20007ffe166 */
[----:B------:R-:W-:-:S05]  /*4740*/  UIADD3 UR42, UPT, UPT, UR43, 0x200, URZ ;  /* 0x000002002b2a7890 */ /* 0x000fca000fffe0ff */
[----:B------:R-:W1:Y:S08]  /*4750*/  LDC.64 R88, c[0x0][0xb10] ;  /* 0x0002c400ff587b82 */ /* 0x000e700000000a00 */
[----:B------:R-:W1:Y:S08]  /*4760*/  LDC.64 R38, c[0x0][0xb18] ;  /* 0x0002c600ff267b82 */ /* 0x000e700000000a00 */
[----:B------:R-:W1:Y:S08]  /*4770*/  LDC.64 R84, c[0x0][0x888] ;  /* 0x00022200ff547b82 */ /* 0x000e700000000a00 */
[----:B------:R-:W1:Y:S01]  /*4780*/  LDC.64 R36, c[0x0][0xb28] ;  /* 0x0002ca00ff247b82 */ /* 0x000e620000000a00 */
[----:B---3--:R-:W-:-:S07]  /*4790*/  IMAD.IADD R46, R3, 0x1, R46 ;  /* 0x00000001032e7824 */ /* 0x008fce00078e022e */
[----:B------:R-:W3:Y:S08]  /*47a0*/  LDC.64 R86, c[0x0][0x890] ;  /* 0x00022400ff567b82 */ /* 0x000ef00000000a00 */
[----:B------:R-:W1:Y:S08]  /*47b0*/  LDC.64 R82, c[0x0][0x8b0] ;  /* 0x00022c00ff527b82 */ /* 0x000e700000000a00 */
[----:B------:R-:W1:Y:S08]  /*47c0*/  LDC.64 R80, c[0x0][0x8a8] ;  /* 0x00022a00ff507b82 */ /* 0x000e700000000a00 */
[----:B--2-4-:R-:W1:Y:S02]  /*47d0*/  LDC R100, c[0x0][0x374] ;  /* 0x0000dd00ff647b82 */ /* 0x014e640000000800 */
.L_x_96:
[----:B------:R-:W-:Y:S02]  /*47e0*/  LEA R0, R111, UR43, 0x3 ;  /* 0x0000002b6f007c11 */ /* 0x000fe4000f8e18ff */
[----:B------:R-:W-:Y:S02]  /*47f0*/  SHF.L.U32 R3, R107, 0x1f, RZ ;  /* 0x0000001f6b037819 */ /* 0x000fe400000006ff */
[----:B------:R-:W-:Y:S02]  /*4800*/  LEA R16, R111, UR43, 0x4 ;  /* 0x0000002b6f107c11 */ /* 0x000fe4000f8e20ff */
[----:B--2---:R-:W2:Y:S02]  /*4810*/  SYNCS.PHASECHK.TRANS64.TRYWAIT P0, [R0+URZ+0x80], R3 ;  /* 0x00008003000075a7 */ /* 0x004ea400080011ff */
[----:B-12---:R-:W-:Y:S05]  /*4820*/  @!P0 BRA `(.L_x_79) ;  /* 0x00000020007c8947 */ /* 0x006fea0003800000 */
.L_x_132:
[----:B------:R-:W4:Y:S01]  /*4830*/  LDC.64 R12, c[0x0][0xb10] ;  /* 0x0002c400ff0c7b82 */ /* 0x000f220000000a00 */
[----:B------:R-:W3:Y:S01]  /*4840*/  LDS.128 R16, [R16+0x110] ;  /* 0x0001100010107984 */ /* 0x000ee20000000c00 */
[----:B-1----:R-:W-:Y:S01]  /*4850*/  ISETP.NE.AND P1, PT, R41, 0x1, PT ;  /* 0x000000012900780c */ /* 0x002fe20003f25270 */
[----:B--2---:R-:W-:Y:S01]  /*4860*/  VIADD R0, R0, 0x90 ;  /* 0x0000009000007836 */ /* 0x004fe20000000000 */
[----:B------:R-:W-:Y:S04]  /*4870*/  ISETP.GE.AND P0, PT, R40, 0x1, PT ;  /* 0x000000012800780c */ /* 0x000fe80003f06270 */
[----:B------:R-:W1:Y:S01]  /*4880*/  LDC.64 R10, c[0x0][0xb18] ;  /* 0x0002c600ff0a7b82 */ /* 0x000e620000000a00 */
[----:B------:R-:W-:Y:S01]  /*4890*/  PRMT R0, RZ, 0x654, R0 ;  /* 0x00000654ff007816 */ /* 0x000fe20000000000 */
[----:B------:R-:W-:Y:S01]  /*48a0*/  @!PT LDS RZ, [RZ] ;  /* 0x00000000fffff984 */ /* 0x000fe20000000800 */
[----:B------:R-:W-:Y:S01]  /*48b0*/  @!PT LDS RZ, [RZ] ;  /* 0x00000000fffff984 */ /* 0x000fe20000000800 */
[----:B------:R-:W-:Y:S01]  /*48c0*/  @!PT LDS RZ, [RZ] ;  /* 0x00000000fffff984 */ /* 0x000fe20000000800 */
[----:B------:R-:W-:Y:S01]  /*48d0*/  @!PT LDS RZ, [RZ] ;  /* 0x00000000fffff984 */ /* 0x000fe20000000800 */
[----:B------:R2:W-:Y:S06]  /*48e0*/  MEMBAR.ALL.CTA ;  /* 0x0000000000007992 */ /* 0x0005ec0000008000 */
[----:B--2---:R-:W2:Y:S01]  /*48f0*/  FENCE.VIEW.ASYNC.S ;  /* 0x00000000000073c6 */ /* 0x004ea20000000000 */
[----:B------:R-:W1:Y:S08]  /*4900*/  @!P1 LDC R14, c[0x0][0xb20] ;  /* 0x0002c800ff0e9b82 */ /* 0x000e700000000800 */
[----:B------:R-:W1:Y:S01]  /*4910*/  @!P1 LDC R9, c[0x0][0xb0c] ;  /* 0x0002c300ff099b82 */ /* 0x000e620000000800 */
[----:B--2---:R2:W-:Y:S01]  /*4920*/  SYNCS.ARRIVE.TRANS64.RED.A1T0 RZ, [R0+URZ], RZ ;  /* 0x000000ff00ff79a7 */ /* 0x0045e200081004ff */
[----:B---3--:R-:W-:Y:S04]  /*4930*/  LOP3.LUT P4, RZ, R18, 0x1, RZ, 0xc0, !PT ;  /* 0x0000000112ff7812 */ /* 0x008fe8000788c0ff */
[----:B------:R-:W-:Y:S09]  /*4940*/  P2R R110, PR, RZ, 0x10 ;  /* 0x00000010ff6e7803 */ /* 0x000ff20000000000 */
[----:B------:R-:W-:Y:S02]  /*4950*/  @P4 MOV R45, R16 ;  /* 0x00000010002d4202 */ /* 0x000fe40000000f00 */
[----:B------:R-:W-:Y:S01]  /*4960*/  @P4 LOP3.LUT R43, R17, 0xffff, RZ, 0xc0, !PT ;  /* 0x0000ffff112b4812 */ /* 0x000fe200078ec0ff */
[----:B--2-4-:R-:W-:Y:S06]  /*4970*/  @!P0 BRA `(.L_x_80) ;  /* 0x0000000000a48947 */ /* 0x014fec0003800000 */
[----:B------:R-:W-:Y:S01]  /*4980*/  IMAD.HI.U32 R21, R100, R39, RZ ;  /* 0x0000002764157227 */ /* 0x000fe200078e00ff */
[----:B------:R-:W-:Y:S02]  /*4990*/  ISETP.NE.AND P0, PT, R38, 0x1, PT ;  /* 0x000000012600780c */ /* 0x000fe40003f05270 */
[----:B------:R-:W-:Y:S01]  /*49a0*/  ISETP.NE.AND P2, PT, R40, 0x1, PT ;  /* 0x000000012800780c */ /* 0x000fe20003f45270 */
[----:B------:R-:W-:Y:S01]  /*49b0*/  IMAD.HI.U32 R20, R99, R88, RZ ;  /* 0x0000005863147227 */ /* 0x000fe200078e00ff */
[----:B------:R-:W-:Y:S02]  /*49c0*/  SHF.R.U32.HI R21, RZ, R98, R21 ;  /* 0x00000062ff157219 */ /* 0x000fe40000011615 */
[----:B------:R-:W-:Y:S01]  /*49d0*/  ISETP.NE.AND P3, PT, R42, 0x1, PT ;  /* 0x000000012a00780c */ /* 0x000fe20003f65270 */
[----:B------:R-:W-:Y:S01]  /*49e0*/  IMAD.HI.U32 R24, R45, R88, RZ ;  /* 0x000000582d187227 */ /* 0x000fe200078e00ff */
[----:B------:R-:W-:Y:S02]  /*49f0*/  SHF.R.U32.HI R20, RZ, R89, R20 ;  /* 0x00000059ff147219 */ /* 0x000fe40000011614 */
[----:B------:R-:W-:Y:S01]  /*4a00*/  SEL R3, R100, R21, !P0 ;  /* 0x0000001564037207 */ /* 0x000fe20004000000 */
[----:B------:R-:W-:Y:S01]  /*4a10*/  IMAD.HI.U32 R21, R43, R39, RZ ;  /* 0x000000272b157227 */ /* 0x000fe200078e00ff */
[----:B------:R-:W-:Y:S02]  /*4a20*/  SEL R7, R99, R20, !P3 ;  /* 0x0000001463077207 */ /* 0x000fe40005800000 */
[----:B------:R-:W-:Y:S01]  /*4a30*/  SHF.R.U32.HI R24, RZ, R89, R24 ;  /* 0x00000059ff187219 */ /* 0x000fe20000011618 */
[-C--:B------:R-:W-:Y:S04]  /*4a40*/  IMAD.HI.U32 R20, R3, R36.reuse, RZ ;  /* 0x0000002403147227 */ /* 0x080fe800078e00ff */
[----:B------:R-:W-:Y:S01]  /*4a50*/  IMAD.HI.U32 R22, R7, R36, RZ ;  /* 0x0000002407167227 */ /* 0x000fe200078e00ff */
[-C--:B------:R-:W-:Y:S02]  /*4a60*/  @P2 SHF.R.U32.HI R3, RZ, R37.reuse, R20 ;  /* 0x00000025ff032219 */ /* 0x080fe40000011614 */
[----:B------:R-:W-:Y:S02]  /*4a70*/  SHF.R.U32.HI R20, RZ, R98, R21 ;  /* 0x00000062ff147219 */ /* 0x000fe40000011615 */
[----:B------:R-:W-:Y:S01]  /*4a80*/  @P2 SHF.R.U32.HI R7, RZ, R37, R22 ;  /* 0x00000025ff072219 */ /* 0x000fe20000011616 */
[C---:B------:R-:W-:Y:S01]  /*4a90*/  IMAD R2, R40.reuse, R3, RZ ;  /* 0x0000000328027224 */ /* 0x040fe200078e02ff */
[----:B------:R-:W-:Y:S02]  /*4aa0*/  SEL R5, R43, R20, !P0 ;  /* 0x000000142b057207 */ /* 0x000fe40004000000 */
[----:B------:R-:W-:Y:S01]  /*4ab0*/  SEL R3, R45, R24, !P3 ;  /* 0x000000182d037207 */ /* 0x000fe20005800000 */
[----:B------:R-:W-:Y:S01]  /*4ac0*/  IMAD R4, R40, R7, RZ ;  /* 0x0000000728047224 */ /* 0x000fe200078e02ff */
[C---:B------:R-:W-:Y:S01]  /*4ad0*/  ISETP.GE.AND P0, PT, R5.reuse, R2, PT ;  /* 0x000000020500720c */ /* 0x040fe20003f06270 */
[----:B------:R-:W-:Y:S03]  /*4ae0*/  IMAD.HI.U32 R6, R5, R36, RZ ;  /* 0x0000002405067227 */ /* 0x000fe600078e00ff */
[----:B------:R-:W-:Y:S01]  /*4af0*/  ISETP.GE.OR P0, PT, R3, R4, P0 ;  /* 0x000000040300720c */ /* 0x000fe20000706670 */
[----:B------:R-:W-:Y:S01]  /*4b00*/  IMAD.MOV R4, RZ, RZ, -R3 ;  /* 0x000000ffff047224 */ /* 0x000fe200078e0a03 */
[-C--:B------:R-:W-:Y:S03]  /*4b10*/  SHF.R.U32.HI R6, RZ, R37.reuse, R6 ;  /* 0x00000025ff067219 */ /* 0x080fe60000011606 */
[----:B------:R-:W-:Y:S01]  /*4b20*/  IMAD R45, R42, R4, R45 ;  /* 0x000000042a2d7224 */ /* 0x000fe200078e022d */
[----:B------:R-:W-:Y:S05]  /*4b30*/  SEL R15, R5, R6, !P2 ;  /* 0x00000006050f7207 */ /* 0x000fea0005000000 */
[----:B------:R-:W-:Y:S02]  /*4b40*/  IMAD.MOV R6, RZ, RZ, -R15 ;  /* 0x000000ffff067224 */ /* 0x000fe400078e0a0f */
[C---:B------:R-:W-:Y:S04]  /*4b50*/  @!P0 IMAD.HI.U32 R2, R3.reuse, R36, RZ ;  /* 0x0000002403028227 */ /* 0x040fe800078e00ff */
[----:B------:R-:W-:Y:S01]  /*4b60*/  IMAD R6, R40, R6, R5 ;  /* 0x0000000628067224 */ /* 0x000fe200078e0205 */
[----:B------:R-:W-:Y:S04]  /*4b70*/  @!P0 SHF.R.U32.HI R2, RZ, R37, R2 ;  /* 0x00000025ff028219 */ /* 0x000fe80000011602 */
[----:B------:R-:W-:Y:S02]  /*4b80*/  @!P0 SEL R0, R3, R2, !P2 ;  /* 0x0000000203008207 */ /* 0x000fe40005000000 */
[----:B------:R-:W-:Y:S02]  /*4b90*/  IADD3 R2, PT, PT, -R5, RZ, RZ ;  /* 0x000000ff05027210 */ /* 0x000fe40007ffe1ff */
[----:B------:R-:W-:Y:S01]  /*4ba0*/  @!P0 IADD3 R8, PT, PT, R15, -R0, RZ ;  /* 0x800000000f088210 */ /* 0x000fe20007ffe0ff */
[----:B------:R-:W-:Y:S02]  /*4bb0*/  @!P0 IMAD R0, R7, R6, R0 ;  /* 0x0000000607008224 */ /* 0x000fe400078e0200 */
[----:B------:R-:W-:Y:S02]  /*4bc0*/  IMAD R43, R38, R2, R43 ;  /* 0x00000002262b7224 */ /* 0x000fe400078e022b */
[----:B------:R-:W-:Y:S02]  /*4bd0*/  @!P0 IMAD R5, R8, R40, R3 ;  /* 0x0000002808058224 */ /* 0x000fe400078e0203 */
[----:B------:R-:W-:Y:S04]  /*4be0*/  @!P0 IMAD.MOV.U32 R3, RZ, RZ, R0 ;  /* 0x000000ffff038224 */ /* 0x000fe800078e0000 */
[----:B------:R-:W-:Y:S02]  /*4bf0*/  IMAD R45, R3, R42, R45 ;  /* 0x0000002a032d7224 */ /* 0x000fe400078e022d */
[----:B------:R-:W-:Y:S07]  /*4c00*/  IMAD R43, R5, R38, R43 ;  /* 0x00000026052b7224 */ /* 0x000fee00078e022b */
.L_x_80:
[----:B------:R-:W-:Y:S01]  /*4c10*/  @!P1 IMAD.HI.U32 R0, R45, R12, RZ ;  /* 0x0000000c2d009227 */ /* 0x000fe200078e00ff */
[----:B-1----:R-:W-:Y:S01]  /*4c20*/  @!P1 ISETP.NE.AND P0, PT, R10, 0x1, PT ;  /* 0x000000010a00980c */ /* 0x002fe20003f05270 */
[----:B------:R-:W-:Y:S01]  /*4c30*/  ULOP3.LUT UP0, URZ, UR42, 0x1b0, URZ, 0xc0, !UPT ;  /* 0x000001b02aff7892 */ /* 0x000fe2000f80c0ff */
[----:B------:R-:W-:Y:S01]  /*4c40*/  @!P1 ISETP.NE.AND P2, PT, R9, 0x1, PT ;  /* 0x000000010900980c */ /* 0x000fe20003f45270 */
[----:B------:R-:W-:Y:S01]  /*4c50*/  @!P1 IMAD.HI.U32 R3, R43, R11, RZ ;  /* 0x0000000b2b039227 */ /* 0x000fe200078e00ff */
[----:B------:R-:W-:Y:S02]  /*4c60*/  @!P1 SHF.R.U32.HI R0, RZ, R13, R0 ;  /* 0x0000000dff009219 */ /* 0x000fe40000011600 */
[----:B------:R-:W-:Y:S01]  /*4c70*/  @P4 SHF.R.U32.HI R105, RZ, 0x10, R17 ;  /* 0x00000010ff694819 */ /* 0x000fe20000011611 */
[----:B------:R-:W-:Y:S01]  /*4c80*/  VIADD R111, R111, 0x1 ;  /* 0x000000016f6f7836 */ /* 0x000fe20000000000 */
[----:B------:R-:W-:Y:S02]  /*4c90*/  @!P1 SHF.R.U32.HI R2, RZ, R14, R3 ;  /* 0x0000000eff029219 */ /* 0x000fe40000011603 */
[----:B------:R-:W-:Y:S02]  /*4ca0*/  @!P1 SEL R3, R45, R0, !P2 ;  /* 0x000000002d039207 */ /* 0x000fe40005000000 */
[----:B------:R-:W-:Y:S05]  /*4cb0*/  @!P1 SEL R2, R43, R2, !P0 ;  /* 0x000000022b029207 */ /* 0x000fea0004000000 */
[----:B------:R-:W-:Y:S02]  /*4cc0*/  @!P1 IMAD.IADD R0, R2, 0x1, -R3 ;  /* 0x0000000102009824 */ /* 0x000fe400078e0a03 */
[----:B------:R-:W-:Y:S02]  /*4cd0*/  @!P1 IMAD.IADD R2, R3, 0x1, -R2 ;  /* 0x0000000103029824 */ /* 0x000fe400078e0a02 */
[----:B------:R-:W-:Y:S02]  /*4ce0*/  @!P1 IMAD R45, R0, R9, R45 ;  /* 0x00000009002d9224 */ /* 0x000fe400078e022d */
[----:B------:R-:W-:Y:S01]  /*4cf0*/  @!P1 IMAD R43, R2, R10, R43 ;  /* 0x0000000a022b9224 */ /* 0x000fe200078e022b */
[----:B------:R-:W-:Y:S06]  /*4d00*/  BRA.U !UP0, `(.L_x_81) ;  /* 0x0000000108407547 */ /* 0x000fec000b800000 */
[----:B------:R-:W1:Y:S01]  /*4d10*/  LDCU.64 UR8, c[0x4][0x80] ;  /* 0x01001000ff0877ac */ /* 0x000e620008000a00 */
[----:B------:R-:W-:Y:S01]  /*4d20*/  MOV R3, 0x0 ;  /* 0x0000000000037802 */ /* 0x000fe20000000f00 */
[----:B------:R-:W-:Y:S02]  /*4d30*/  HFMA2 R12, -RZ, RZ, 0, 5.9604644775390625e-08 ;  /* 0x00000001ff0c7431 */ /* 0x000fe400000001ff */
[----:B------:R-:W-:Y:S02]  /*4d40*/  IMAD.MOV.U32 R8, RZ, RZ, 0x70 ;  /* 0x00000070ff087424 */ /* 0x000fe400078e00ff */
[----:B------:R-:W-:Y:S01]  /*4d50*/  IMAD.MOV.U32 R13, RZ, RZ, RZ ;  /* 0x000000ffff0d7224 */ /* 0x000fe200078e00ff */
[----:B------:R-:W2:Y:S01]  /*4d60*/  LDCU.64 UR6, c[0x4][0x88] ;  /* 0x01001100ff0677ac */ /* 0x000ea20008000a00 */
[----:B------:R-:W3:Y:S01]  /*4d70*/  LDC.64 R2, c[0x4][R3] ;  /* 0x0100000003027b82 */ /* 0x000ee20000000a00 */
[----:B------:R-:W4:Y:S01]  /*4d80*/  LDCU.64 UR4, c[0x4][0x8] ;  /* 0x01000100ff0477ac */ /* 0x000f220008000a00 */
[----:B-1----:R-:W-:Y:S01]  /*4d90*/  MOV R5, UR9 ;  /* 0x0000000900057c02 */ /* 0x002fe20008000f00 */
[----:B------:R-:W-:Y:S01]  /*4da0*/  IMAD.U32 R4, RZ, RZ, UR8 ;  /* 0x00000008ff047e24 */ /* 0x000fe2000f8e00ff */
[----:B--2---:R-:W-:Y:S01]  /*4db0*/  MOV R7, UR7 ;  /* 0x0000000700077c02 */ /* 0x004fe20008000f00 */
[----:B------:R-:W-:Y:S01]  /*4dc0*/  IMAD.U32 R6, RZ, RZ, UR6 ;  /* 0x00000006ff067e24 */ /* 0x000fe2000f8e00ff */
[----:B----4-:R-:W-:Y:S01]  /*4dd0*/  MOV R11, UR5 ;  /* 0x00000005000b7c02 */ /* 0x010fe20008000f00 */
[----:B------:R-:W-:Y:S02]  /*4de0*/  IMAD.U32 R10, RZ, RZ, UR4 ;  /* 0x00000004ff0a7e24 */ /* 0x000fe4000f8e00ff */
[----:B------:R-:W-:Y:S07]  /*4df0*/  LEPC R20, `(.L_x_81) ;  /* 0x000000001014794e */ /* 0x000fee0000000000 */
[----:B---3-5:R-:W-:Y:S05]  /*4e00*/  CALL.ABS.NOINC R2 ;  /* 0x0000000002007343 */ /* 0x028fea0003c00000 */
.L_x_81:
[----:B------:R-:W-:Y:S01]  /*4e10*/  LOP3.LUT P0, RZ, R109, 0x1b0, RZ, 0xc0, !PT ;  /* 0x000001b06dff7812 */ /* 0x000fe2000780c0ff */
[----:B------:R-:W-:Y:S11]  /*4e20*/  BSSY.RECONVERGENT B6, `(.L_x_82) ;  /* 0x0000013000067945 */ /* 0x000ff60003800200 */
[----:B------:R-:W-:Y:S01]  /*4e30*/  @!UPT UIADD3 URZ, UPT, UPT, URZ, URZ, URZ ;  /* 0x000000fffffff290 */ /* 0x000fe2000fffe0ff */
[----:B------:R-:W-:Y:S05]  /*4e40*/  @!P0 BRA `(.L_x_83) ;  /* 0x0000000000408947 */ /* 0x000fea0003800000 */
        /* <DEDUP_REMOVED lines=16> */
.L_x_83:
[----:B------:R-:W-:Y:S05]  /*4f50*/  BSYNC.RECONVERGENT B6 ;  /* 0x0000000000067941 */ /* 0x000fea0003800200 */
.L_x_82:
[----:B------:R-:W-:Y:S01]  /*4f60*/  ISETP.NE.U32.AND P3, PT, R86, RZ, PT ;  /* 0x000000ff5600720c */ /* 0x000fe20003f65070 */
[----:B------:R-:W-:Y:S01]  /*4f70*/  UISETP.NE.AND UP1, UPT, UR44, URZ, UPT ;  /* 0x000000ff2c00728c */ /* 0x000fe2000bf25270 */
[----:B------:R-:W-:Y:S02]  /*4f80*/  ISETP.NE.U32.AND P4, PT, R82, RZ, PT ;  /* 0x000000ff5200720c */ /* 0x000fe40003f85070 */
[----:B------:R-:W-:Y:S02]  /*4f90*/  ISETP.NE.AND.EX P3, PT, R87, RZ, PT, P3 ;  /* 0x000000ff5700720c */ /* 0x000fe40003f65330 */
[----:B------:R-:W-:Y:S02]  /*4fa0*/  PLOP3.LUT P1, PT, PT, PT, PT, 0x8, 0x80 ;  /* 0x000000000080781c */ /* 0x000fe40003f2e170 */
[----:B------:R-:W-:Y:S02]  /*4fb0*/  PLOP3.LUT P0, PT, PT, PT, UP1, 0x80, 0x8 ;  /* 0x000000000008781c */ /* 0x000fe40003f0f018 */
[----:B------:R-:W-:Y:S02]  /*4fc0*/  ISETP.NE.AND.EX P4, PT, R83, RZ, PT, P4 ;  /* 0x000000ff5300720c */ /* 0x000fe40003f85340 */
[----:B------:R-:W1:Y:S09]  /*4fd0*/  @UP1 LDCU.64 UR4, c[0x0][0x888] ;  /* 0x00011100ff0417ac */ /* 0x000e720008000a00 */
[----:B------:R-:W-:Y:S01]  /*4fe0*/  @P0 PLOP3.LUT P1, PT, P3, PT, PT, 0x80, 0x8 ;  /* 0x000000000008081c */ /* 0x000fe20001f2f070 */
[----:B-1----:R-:W-:Y:S04]  /*4ff0*/  @UP1 UISETP.NE.U32.AND UP0, UPT, UR4, URZ, UPT ;  /* 0x000000ff0400128c */ /* 0x002fe8000bf05070 */
[----:B------:R-:W-:Y:S04]  /*5000*/  @UP1 UISETP.NE.AND.EX UP0, UPT, UR5, URZ, UPT, UP0 ;  /* 0x000000ff0500128c */ /* 0x000fe8000bf05300 */
[----:B------:R-:W-:Y:S01]  /*5010*/  @UP1 USEL UR4, URZ, 0xffffffff, UP0 ;  /* 0xffffffffff041887 */ /* 0x000fe20008000000 */
[----:B------:R-:W-:Y:S11]  /*5020*/  @!P3 BRA `(.L_x_84) ;  /* 0x00000000002cb947 */ /* 0x000ff60003800000 */
[----:B------:R-:W-:Y:S01]  /*5030*/  ISETP.NE.U32.AND P2, PT, R84, RZ, PT ;  /* 0x000000ff5400720c */ /* 0x000fe20003f45070 */
[----:B------:R-:W-:Y:S03]  /*5040*/  IMAD.MOV.U32 R96, RZ, RZ, 0x1 ;  /* 0x00000001ff607424 */ /* 0x000fe600078e00ff */
[----:B------:R-:W-:Y:S11]  /*5050*/  ISETP.NE.AND.EX P2, PT, R85, RZ, PT, P2 ;  /* 0x000000ff5500720c */ /* 0x000ff60003f45320 */
[----:B------:R-:W-:Y:S02]  /*5060*/  @!UPT UIADD3 URZ, UPT, UPT, URZ, URZ, URZ ;  /* 0x000000fffffff290 */ /* 0x000fe4000fffe0ff */
[----:B------:R-:W1:Y:S01]  /*5070*/  @P2 LDC.64 R2, c[0x0][0x888] ;  /* 0x00022200ff022b82 */ /* 0x000e620000000a00 */
[----:B------:R-:W-:Y:S04]  /*5080*/  @P2 IMAD R0, R86, UR36, RZ ;  /* 0x0000002456002c24 */ /* 0x000fe8000f8e02ff */
[----:B-1----:R-:W-:Y:S04]  /*5090*/  @P2 IMAD.WIDE R2, R0, 0x4, R2 ;  /* 0x0000000400022825 */ /* 0x002fe800078e0202 */
[----:B------:R-:W-:Y:S01]  /*50a0*/  HFMA2 R0, -RZ, RZ, 0, 5.9604644775390625e-08 ;  /* 0x00000001ff007431 */ /* 0x000fe200000001ff */
[----:B-----5:R1:W5:Y:S04]  /*50b0*/  @P2 LDG.E R49, desc[UR40][R2.64] ;  /* 0x0000002802312981 */ /* 0x020368000c1e1900 */
[----:B------:R-:W-:Y:S01]  /*50c0*/  @!P2 PRMT R96, R0, 0x7610, R96 ;  /* 0x000076100060a816 */ /* 0x000fe20000000060 */
[----:B-1----:R-:W2:Y:S06]  /*50d0*/  @!P2 LDC R49, c[0x0][0x880] ;  /* 0x00022000ff31ab82 */ /* 0x002eac0000000800 */
.L_x_84:
[----:B------:R-:W-:Y:S05]  /*50e0*/  @!P4 BRA `(.L_x_85) ;  /* 0x000000000020c947 */ /* 0x000fea0003800000 */
[----:B------:R-:W-:Y:S04]  /*50f0*/  ISETP.NE.U32.AND P2, PT, R80, RZ, PT ;  /* 0x000000ff5000720c */ /* 0x000fe80003f45070 */
[----:B------:R-:W-:Y:S11]  /*5100*/  ISETP.NE.AND.EX P2, PT, R81, RZ, PT, P2 ;  /* 0x000000ff5100720c */ /* 0x000ff60003f45320 */
[----:B------:R-:W-:Y:S02]  /*5110*/  @!UPT UIADD3 URZ, UPT, UPT, URZ, URZ, URZ ;  /* 0x000000fffffff290 */ /* 0x000fe4000fffe0ff */
[----:B------:R-:W1:Y:S01]  /*5120*/  @P2 LDC.64 R2, c[0x0][0x8a8] ;  /* 0x00022a00ff022b82 */ /* 0x000e620000000a00 */
[----:B------:R-:W-:Y:S04]  /*5130*/  @P2 IMAD R0, R82, UR36, RZ ;  /* 0x0000002452002c24 */ /* 0x000fe8000f8e02ff */
[----:B-1----:R-:W-:Y:S05]  /*5140*/  @P2 IMAD.WIDE R2, R0, 0x4, R2 ;  /* 0x0000000400022825 */ /* 0x002fea00078e0202 */
[----:B-----5:R1:W5:Y:S02]  /*5150*/  @P2 LDG.E R47, desc[UR40][R2.64] ;  /* 0x00000028022f2981 */ /* 0x020364000c1e1900 */
[----:B-1----:R-:W3:Y:S02]  /*5160*/  @!P2 LDC R47, c[0x0][0x8a0] ;  /* 0x00022800ff2fab82 */ /* 0x002ee40000000800 */
.L_x_85:
[----:B--2--5:R-:W-:Y:S01]  /*5170*/  @P0 FSETP.NEU.AND P4, PT, R49, RZ, PT ;  /* 0x000000ff3100020b */ /* 0x024fe20003f8d000 */
[----:B------:R-:W-:Y:S01]  /*5180*/  IMAD.U32 R0, RZ, RZ, UR4 ;  /* 0x00000004ff007e24 */ /* 0x000fe2000f8e00ff */
[----:B------:R-:W-:Y:S01]  /*5190*/  @P0 LOP3.LUT P2, RZ, R96, 0xff, RZ, 0xc0, !PT ;  /* 0x000000ff60ff0812 */ /* 0x000fe2000784c0ff */
[----:B------:R-:W-:Y:S01]  /*51a0*/  BSSY B1, `(.L_x_86) ;  /* 0x0000039000017945 */ /* 0x000fe20003800000 */
[----:B------:R-:W-:Y:S02]  /*51b0*/  @P0 SEL R9, RZ, 0xffffffff, P4 ;  /* 0xffffffffff090807 */ /* 0x000fe40002000000 */
[----:B------:R-:W-:Y:S02]  /*51c0*/  CS2R R54, SRZ ;  /* 0x0000000000367805 */ /* 0x000fe4000001ff00 */
[----:B------:R-:W-:Y:S02]  /*51d0*/  LEA R92, R44, UR43, 0x3 ;  /* 0x0000002b2c5c7c11 */ /* 0x000fe4000f8e18ff */
[----:B------:R-:W-:Y:S02]  /*51e0*/  CS2R R52, SRZ ;  /* 0x0000000000347805 */ /* 0x000fe4000001ff00 */
[----:B------:R-:W-:Y:S02]  /*51f0*/  @P1 SEL R9, R0, R9, !P2 ;  /* 0x0000000900091207 */ /* 0x000fe40005000000 */
[----:B------:R-:W-:Y:S02]  /*5200*/  CS2R R58, SRZ ;  /* 0x00000000003a7805 */ /* 0x000fe4000001ff00 */
[----:B------:R-:W-:Y:S02]  /*5210*/  SHF.L.U32 R7, R108, 0x1f, RZ ;  /* 0x0000001f6c077819 */ /* 0x000fe400000006ff */
[----:B------:R-:W-:Y:S02]  /*5220*/  CS2R R56, SRZ ;  /* 0x0000000000387805 */ /* 0x000fe4000001ff00 */
[----:B------:R-:W-:Y:S02]  /*5230*/  @P0 LOP3.LUT R9, R9, 0x1, RZ, 0xc0, !PT ;  /* 0x0000000109090812 */ /* 0x000fe400078ec0ff */
[C---:B------:R-:W-:Y:S02]  /*5240*/  LEA.HI R5, R44.reuse, R44, RZ, 0x1 ;  /* 0x0000002c2c057211 */ /* 0x040fe400078f08ff */
[----:B------:R-:W-:Y:S02]  /*5250*/  ISETP.NE.U32.OR P1, PT, R9, 0x1, !P0 ;  /* 0x000000010900780c */ /* 0x000fe40004725470 */
[----:B------:R-:W-:Y:S01]  /*5260*/  PLOP3.LUT P5, PT, PT, PT, PT, 0x8, 0x80 ;  /* 0x000000000080781c */ /* 0x000fe20003fae170 */
[C---:B------:R-:W-:Y:S01]  /*5270*/  IMAD.SHL.U32 R3, R5.reuse, 0x20, RZ ;  /* 0x0000002005037824 */ /* 0x040fe200078e00ff */
[----:B------:R-:W-:Y:S04]  /*5280*/  LOP3.LUT R5, R5, 0xffe, RZ, 0xc0, !PT ;  /* 0x00000ffe05057812 */ /* 0x000fe800078ec0ff */
[----:B------:R-:W-:Y:S01]  /*5290*/  LOP3.LUT R3, R3, 0xffffffc0, RZ, 0xc0, !PT ;  /* 0xffffffc003037812 */ /* 0x000fe200078ec0ff */
[----:B------:R-:W-:Y:S04]  /*52a0*/  IMAD.IADD R32, R44, 0x1, -R5 ;  /* 0x000000012c207824 */ /* 0x000fe800078e0a05 */
[----:B------:R-:W-:Y:S01]  /*52b0*/  @P1 SHF.L.U32 R2, R106, 0x1f, RZ ;  /* 0x0000001f6a021819 */ /* 0x000fe200000006ff */
[----:B------:R-:W-:Y:S03]  /*52c0*/  IMAD.IADD R3, R46, 0x1, R3 ;  /* 0x000000012e037824 */ /* 0x000fe600078e0203 */
[----:B------:R-:W1:Y:S01]  /*52d0*/  @P1 SYNCS.PHASECHK.TRANS64.TRYWAIT P0, [UR43+0x60], R2 ;  /* 0x00006002ff0015a7 */ /* 0x000e62000800112b */
[----:B------:R-:W-:Y:S01]  /*52e0*/  IMAD R32, R32, 0x100000, R3 ;  /* 0x0010000020207824 */ /* 0x000fe200078e0203 */
[----:B------:R2:W4:Y:S01]  /*52f0*/  SYNCS.PHASECHK.TRANS64.TRYWAIT P4, [R92+URZ+0xa0], R7 ;  /* 0x0000a0075c0075a7 */ /* 0x00052200080811ff */
[----:B-1----:R-:W-:Y:S01]  /*5300*/  @P1 PLOP3.LUT P5, PT, P0, PT, PT, 0x8, 0x80 ;  /* 0x000000000080181c */ /* 0x002fe200007ae170 */
[----:B------:R-:W-:Y:S01]  /*5310*/  @!UPT UIADD3 URZ, UPT, UPT, URZ, URZ, URZ ;  /* 0x000000fffffff290 */ /* 0x000fe2000fffe0ff */
[----:B--2---:R-:W-:Y:S11]  /*5320*/  @!P1 BRA `(.L_x_87) ;  /* 0x0000000000809947 */ /* 0x004ff60003800000 */
[----:B------:R-:W-:Y:S01]  /*5330*/  ISETP.NE.U32.AND P0, PT, RZ, UR38, PT ;  /* 0x00000026ff007c0c */ /* 0x000fe2000bf05070 */
[----:B------:R-:W-:Y:S01]  /*5340*/  BSSY B0, `(.L_x_88) ;  /* 0x0000012000007945 */ /* 0x000fe20003800000 */
[----:B------:R-:W-:Y:S02]  /*5350*/  FSETP.NEU.AND P2, PT, R49, RZ, PT ;  /* 0x000000ff3100720b */ /* 0x000fe40003f4d000 */
[----:B------:R-:W-:Y:S02]  /*5360*/  CS2R R58, SRZ ;  /* 0x00000000003a7805 */ /* 0x000fe4000001ff00 */
[----:B------:R-:W-:Y:S02]  /*5370*/  ISETP.NE.AND.EX P0, PT, RZ, UR39, PT, P0 ;  /* 0x00000027ff007c0c */ /* 0x000fe4000bf05300 */
[----:B------:R-:W-:Y:S02]  /*5380*/  CS2R R56, SRZ ;  /* 0x0000000000387805 */ /* 0x000fe4000001ff00 */
[----:B------:R-:W-:Y:S02]  /*5390*/  LOP3.LUT P1, RZ, R96, 0xff, RZ, 0xc0, !PT ;  /* 0x000000ff60ff7812 */ /* 0x000fe4000782c0ff */
[----:B------:R-:W-:Y:S02]  /*53a0*/  CS2R R54, SRZ ;  /* 0x0000000000367805 */ /* 0x000fe4000001ff00 */
[----:B------:R-:W-:Y:S02]  /*53b0*/  SEL R0, RZ, 0xffffffff, P2 ;  /* 0xffffffffff007807 */ /* 0x000fe40001000000 */
[----:B------:R-:W-:Y:S02]  /*53c0*/  CS2R R52, SRZ ;  /* 0x0000000000347805 */ /* 0x000fe4000001ff00 */
[----:B------:R-:W-:Y:S04]  /*53d0*/  SEL R3, RZ, 0xffffffff, P0 ;  /* 0xffffffffff037807 */ /* 0x000fe80000000000 */
[----:B------:R-:W-:Y:S04]  /*53e0*/  @P3 SEL R0, R3, R0, !P1 ;  /* 0x0000000003003207 */ /* 0x000fe80004800000 */
[----:B------:R-:W-:Y:S04]  /*53f0*/  LOP3.LUT R0, R0, 0x1, RZ, 0xc0, !PT ;  /* 0x0000000100007812 */ /* 0x000fe800078ec0ff */
[----:B------:R-:W-:Y:S01]  /*5400*/  ISETP.NE.U32.AND P0, PT, R0, 0x1, PT ;  /* 0x000000010000780c */ /* 0x000fe20003f05070 */
[----:B------:R-:W-:Y:S01]  /*5410*/  @!UPT UIADD3 URZ, UPT, UPT, URZ, URZ, URZ ;  /* 0x000000fffffff290 */ /* 0x000fe2000fffe0ff */
[----:B------:R-:W-:Y:S11]  /*5420*/  @!P5 BRA `(.L_x_89) ;  /* 0x00000000000cd947 */ /* 0x000ff60003800000 */
[----:B------:R-:W-:Y:S04]  /*5430*/  SHF.L.U32 R3, R106, 0x1f, RZ ;  /* 0x0000001f6a037819 */ /* 0x000fe800000006ff */
[----:B------:R-:W1:Y:S02]  /*5440*/  SYNCS.PHASECHK.TRANS64.TRYWAIT P1, [UR43+0x60], R3 ;  /* 0x00006003ff0075a7 */ /* 0x000e64000802112b */
[----:B-1----:R-:W-:Y:S05]  /*5450*/  @!P1 BRA `(.L_x_90) ;  /* 0x0000001400849947 */ /* 0x002fea0003800000 */
.L_x_89:
[----:B------:R-:W-:Y:S05]  /*5460*/  BSYNC B0 ;  /* 0x0000000000007941 */ /* 0x000fea0003800000 */
.L_x_88:
[----:B------:R2:W1:Y:S01]  /*5470*/  @P0 LDS.128 R56, [R103+UR43+0x200] ;  /* 0x0002002b67380984 */ /* 0x0004620008000c00 */
[----:B------:R-:W-:Y:S01]  /*5480*/  UIADD3 UR4, UPT, UPT, UR43, 0x68, URZ ;  /* 0x000000682b047890 */ /* 0x000fe2000fffe0ff */
[----:B------:R-:W-:Y:S02]  /*5490*/  LOP3.LUT R106, R106, 0x1, RZ, 0x3c, !PT ;  /* 0x000000016a6a7812 */ /* 0x000fe400078e3cff */
[----:B------:R2:W1:Y:S01]  /*54a0*/  @P0 LDS.128 R52, [R102+0x10] ;  /* 0x0000100066340984 */ /* 0x0004620000000c00 */
[----:B------:R-:W-:Y:S01]  /*54b0*/  UPRMT UR4, UR37, 0x654, UR4 ;  /* 0x0000065425047896 */ /* 0x000fe20008000004 */
[----:B------:R-:W-:Y:S01]  /*54c0*/  @!PT LDS RZ, [RZ] ;  /* 0x00000000fffff984 */ /* 0x000fe20000000800 */
[----:B------:R-:W-:Y:S01]  /*54d0*/  @!PT LDS RZ, [RZ] ;  /* 0x00000000fffff984 */ /* 0x000fe20000000800 */
[----:B------:R-:W-:Y:S01]  /*54e0*/  @!PT LDS RZ, [RZ] ;  /* 0x00000000fffff984 */ /* 0x000fe20000000800 */
[----:B------:R-:W-:Y:S01]  /*54f0*/  @!PT LDS RZ, [RZ] ;  /* 0x00000000fffff984 */ /* 0x000fe20000000800 */
[----:B------:R5:W-:Y:S06]  /*5500*/  MEMBAR.ALL.CTA ;  /* 0x0000000000007992 */ /* 0x000bec0000008000 */
[----:B-----5:R-:W5:Y:S02]  /*5510*/  FENCE.VIEW.ASYNC.S ;  /* 0x00000000000073c6 */ /* 0x020f640000000000 */
[----:B-----5:R-:W-:Y:S03]  /*5520*/  SYNCS.ARRIVE.TRANS64.RED.A1T0 RZ, [UR4], RZ ;  /* 0x000000ffffff79a7 */ /* 0x020fe60008100404 */
.L_x_87:
[----:B------:R-:W-:Y:S05]  /*5530*/  BSYNC B1 ;  /* 0x0000000000017941 */ /* 0x000fea0003800000 */
.L_x_86:
[----:B-1----:R-:W-:Y:S04]  /*5540*/  SHF.R.U32.HI R3, RZ, 0x15, R32 ;  /* 0x00000015ff037819 */ /* 0x002fe80000011620 */
[----:B------:R-:W-:Y:S01]  /*5550*/  LOP3.LUT P0, RZ, R3, 0x3, R104, 0x48, !PT ;  /* 0x0000000303ff7812 */ /* 0x000fe20007804868 */
[----:B------:R-:W-:Y:S01]  /*5560*/  @!UPT UIADD3 URZ, UPT, UPT, URZ, URZ, URZ ;  /* 0x000000fffffff290 */ /* 0x000fe2000fffe0ff */
[----:B----4-:R-:W-:Y:S11]  /*5570*/  @P4 BRA `(.L_x_91) ;  /* 0x0000000000084947 */ /* 0x010ff60003800000 */
[----:B------:R-:W1:Y:S02]  /*5580*/  SYNCS.PHASECHK.TRANS64.TRYWAIT P1, [R92+URZ+0xa0], R7 ;  /* 0x0000a0075c0075a7 */ /* 0x000e6400080211ff */
[----:B-1----:R-:W-:Y:S05]  /*5590*/  @!P1 BRA `(.L_x_92) ;  /* 0x00000014004c9947 */ /* 0x002fea0003800000 */
.L_x_91:
[----:B------:R-:W-:Y:S05]  /*55a0*/  @!P0 BRA `(.L_x_93) ;  /* 0x0000000000408947 */ /* 0x000fea0003800000 */
[----:B------:R-:W4:Y:S01]  /*55b0*/  LDCU.64 UR8, c[0x4][0x70] ;  /* 0x01000e00ff0877ac */ /* 0x000f220008000a00 */
[----:B------:R-:W-:Y:S01]  /*55c0*/  MOV R3, 0x0 ;  /* 0x0000000000037802 */ /* 0x000fe20000000f00 */
[----:B------:R-:W-:Y:S02]  /*55d0*/  HFMA2 R12, -RZ, RZ, 0, 5.9604644775390625e-08 ;  /* 0x00000001ff0c7431 */ /* 0x000fe400000001ff */
[----:B------:R-:W-:Y:S02]  /*55e0*/  IMAD.MOV.U32 R8, RZ, RZ, 0x192 ;  /* 0x00000192ff087424 */ /* 0x000fe400078e00ff */
[----:B------:R-:W-:Y:S01]  /*55f0*/  IMAD.MOV.U32 R13, RZ, RZ, RZ ;  /* 0x000000ffff0d7224 */ /* 0x000fe200078e00ff */
[----:B------:R-:W1:Y:S01]  /*5600*/  LDCU.64 UR6, c[0x4][0x78] ;  /* 0x01000f00ff0677ac */ /* 0x000e620008000a00 */
[----:B------:R-:W2:Y:S01]  /*5610*/  LDC.64 R2, c[0x4][R3] ;  /* 0x0100000003027b82 */ /* 0x000ea20000000a00 */
[----:B------:R-:W5:Y:S01]  /*5620*/  LDCU.64 UR4, c[0x4][0x10] ;  /* 0x01000200ff0477ac */ /* 0x000f620008000a00 */
[----:B----4-:R-:W-:Y:S01]  /*5630*/  MOV R5, UR9 ;  /* 0x0000000900057c02 */ /* 0x010fe20008000f00 */
[----:B------:R-:W-:Y:S01]  /*5640*/  IMAD.U32 R4, RZ, RZ, UR8 ;  /* 0x00000008ff047e24 */ /* 0x000fe2000f8e00ff */
[----:B-1----:R-:W-:Y:S01]  /*5650*/  MOV R7, UR7 ;  /* 0x0000000700077c02 */ /* 0x002fe20008000f00 */
[----:B------:R-:W-:Y:S01]  /*5660*/  IMAD.U32 R6, RZ, RZ, UR6 ;  /* 0x00000006ff067e24 */ /* 0x000fe2000f8e00ff */
[----:B-----5:R-:W-:Y:S01]  /*5670*/  MOV R11, UR5 ;  /* 0x00000005000b7c02 */ /* 0x020fe20008000f00 */
[----:B------:R-:W-:Y:S02]  /*5680*/  IMAD.U32 R10, RZ, RZ, UR4 ;  /* 0x00000004ff0a7e24 */ /* 0x000fe4000f8e00ff */
[----:B------:R-:W-:Y:S07]  /*5690*/  LEPC R20, `(.L_x_93) ;  /* 0x000000001014794e */ /* 0x000fee0000000000 */
[----:B--23--:R-:W-:Y:S05]  /*56a0*/  CALL.ABS.NOINC R2 ;  /* 0x0000000002007343 */ /* 0x00cfea0003c00000 */
.L_x_93:
[----:B------:R-:W-:Y:S01]  /*56b0*/  LOP3.LUT P0, RZ, R101, 0x60, RZ, 0xc0, !PT ;  /* 0x0000006065ff7812 */ /* 0x000fe2000780c0ff */
[----:B------:R-:W-:Y:S05]  /*56c0*/  WARPSYNC.ALL ;  /* 0x0000000000007948 */ /* 0x000fea0003800000 */
[----:B------:R-:W-:Y:S01]  /*56d0*/  R2UR UR4, R32 ;  /* 0x00000000200472ca */ /* 0x000fe200000e0000 */
[----:B------:R-:W-:Y:S01]  /*56e0*/  BSSY.RECONVERGENT B0, `(.L_x_94) ;  /* 0x00000a0000007945 */ /* 0x000fe20003800200 */
[-C--:B------:R-:W-:Y:S02]  /*56f0*/  F2FP.F16.E5M2.UNPACK_B R50, R56.reuse ;  /* 0x00000038ff32723e */ /* 0x080fe400020004ff */
[----:B------:R-:W-:Y:S02]  /*5700*/  F2FP.F16.E5M2.UNPACK_B R63, R56.H1 ;  /* 0x00000038ff3f723e */ /* 0x000fe400030004ff */
[-C--:B------:R-:W-:Y:S01]  /*5710*/  F2FP.F16.E5M2.UNPACK_B R56, R57.reuse ;  /* 0x00000039ff38723e */ /* 0x080fe200020004ff */
[--C-:B------:R-:W-:Y:S01]  /*5720*/  HADD2.F32 R48, -RZ, R50.reuse.H0_H0 ;  /* 0x20000032ff307230 */ /* 0x100fe20000004100 */
[----:B------:R-:W-:Y:S01]  /*5730*/  F2FP.F16.E5M2.UNPACK_B R57, R57.H1 ;  /* 0x00000039ff39723e */ /* 0x000fe200030004ff */
[----:B------:R-:W-:Y:S01]  /*5740*/  HADD2.F32 R50, -RZ, R50.H1_H1 ;  /* 0x30000032ff327230 */ /* 0x000fe20000004100 */
[-C--:B------:R-:W-:Y:S01]  /*5750*/  F2FP.F16.E5M2.UNPACK_B R66, R52.reuse ;  /* 0x00000034ff42723e */ /* 0x080fe200020004ff */
[--C-:B------:R-:W-:Y:S01]  /*5760*/  HADD2.F32 R51, -RZ, R63.reuse.H0_H0 ;  /* 0x2000003fff337230 */ /* 0x100fe20000004100 */
[----:B------:R-:W-:Y:S01]  /*5770*/  F2FP.F16.E5M2.UNPACK_B R68, R52.H1 ;  /* 0x00000034ff44723e */ /* 0x000fe200030004ff */
[----:B-1----:R-:W-:Y:S01]  /*5780*/  LDTM.16dp32bit_t0_t15.x32 R4, tmem[UR4] ;  /* 0x00000004000479ee */ /* 0x002fe20008a80000 */
[----:B------:R-:W3:Y:S01]  /*5790*/  LDTM.16dp32bit_t16_t31.x32 R4, tmem[UR4+0x20] ;  /* 0x00002004000479ee */ /* 0x000ee20008aa0000 */
[----:B------:R-:W-:Y:S01]  /*57a0*/  NOP ;  /* 0x0000000000007918 */ /* 0x000fe20000000000 */
[----:B------:R-:W-:Y:S01]  /*57b0*/  R2UR UR5, R92 ;  /* 0x000000005c0572ca */ /* 0x000fe200000e0000 */
[--C-:B------:R-:W-:Y:S01]  /*57c0*/  HADD2.F32 R65, -RZ, R66.reuse.H0_H0 ;  /* 0x20000042ff417230 */ /* 0x100fe20000004100 */
[----:B------:R-:W-:Y:S01]  /*57d0*/  F2FP.F16.E5M2.UNPACK_B R61, R58 ;  /* 0x0000003aff3d723e */ /* 0x000fe200020004ff */
[----:B------:R-:W-:Y:S01]  /*57e0*/  HADD2.F32 R67, -RZ, R66.H1_H1 ;  /* 0x30000042ff437230 */ /* 0x000fe20000004100 */
[-C--:B------:R-:W-:Y:S01]  /*57f0*/  F2FP.F16.E5M2.UNPACK_B R70, R53.reuse ;  /* 0x00000035ff46723e */ /* 0x080fe200020004ff */
[----:B------:R-:W-:Y:S01]  /*5800*/  HADD2.F32 R52, -RZ, R63.H1_H1 ;  /* 0x3000003fff347230 */ /* 0x000fe20000004100 */
[----:B------:R-:W-:Y:S01]  /*5810*/  F2FP.F16.E5M2.UNPACK_B R72, R53.H1 ;  /* 0x00000035ff48723e */ /* 0x000fe200030004ff */
[----:B------:R-:W-:Y:S01]  /*5820*/  HADD2.F32 R53, -RZ, R56.H0_H0 ;  /* 0x20000038ff357230 */ /* 0x000fe20000004100 */
[-C--:B------:R-:W-:Y:S01]  /*5830*/  F2FP.F16.E5M2.UNPACK_B R74, R54.reuse ;  /* 0x00000036ff4a723e */ /* 0x080fe200020004ff */
[----:B------:R-:W-:Y:S01]  /*5840*/  HADD2.F32 R69, -RZ, R70.H0_H0 ;  /* 0x20000046ff457230 */ /* 0x000fe20000004100 */
[----:B------:R-:W-:Y:S01]  /*5850*/  F2FP.F16.E5M2.UNPACK_B R76, R54.H1 ;  /* 0x00000036ff4c723e */ /* 0x000fe200030004ff */
[----:B------:R-:W-:Y:S01]  /*5860*/  HADD2.F32 R54, -RZ, R56.H1_H1 ;  /* 0x30000038ff367230 */ /* 0x000fe20000004100 */
[----:B------:R-:W-:Y:S01]  /*5870*/  F2FP.F16.E5M2.UNPACK_B R60, R58.H1 ;  /* 0x0000003aff3c723e */ /* 0x000fe200030004ff */
[----:B------:R-:W-:Y:S01]  /*5880*/  UIADD3 UR5, UPT, UPT, UR5, 0xc0, URZ ;  /* 0x000000c005057890 */ /* 0x000fe2000fffe0ff */
[----:B------:R-:W-:Y:S01]  /*5890*/  HADD2.F32 R58, -RZ, R61.H1_H1 ;  /* 0x3000003dff3a7230 */ /* 0x000fe20000004100 */
[----:B------:R-:W-:Y:S01]  /*58a0*/  F2FP.F16.E5M2.UNPACK_B R77, R55 ;  /* 0x00000037ff4d723e */ /* 0x000fe200020004ff */
[----:B------:R-:W-:Y:S01]  /*58b0*/  HADD2.F32 R70, -RZ, R70.H1_H1 ;  /* 0x30000046ff467230 */ /* 0x000fe20000004100 */
[----:B------:R-:W-:Y:S01]  /*58c0*/  UPRMT UR5, UR37, 0x654, UR5 ;  /* 0x0000065425057896 */ /* 0x000fe20008000005 */
[--C-:B------:R-:W-:Y:S01]  /*58d0*/  HADD2.F32 R73, -RZ, R74.reuse.H0_H0 ;  /* 0x2000004aff497230 */ /* 0x100fe20000004100 */
[----:B------:R-:W-:Y:S01]  /*58e0*/  F2FP.F16.E5M2.UNPACK_B R62, R59 ;  /* 0x0000003bff3e723e */ /* 0x000fe200020004ff */
[----:B------:R-:W-:Y:S01]  /*58f0*/  HADD2.F32 R74, -RZ, R74.H1_H1 ;  /* 0x3000004aff4a7230 */ /* 0x000fe20000004100 */
[----:B------:R-:W-:Y:S01]  /*5900*/  F2FP.F16.E5M2.UNPACK_B R78, R55.H1 ;  /* 0x00000037ff4e723e */ /* 0x000fe200030004ff */
[C---:B---3--:R-:W-:Y:S01]  /*5910*/  FMUL R4, R47.reuse, R4 ;  /* 0x000000042f047220 */ /* 0x048fe20000400000 */
[C---:B------:R-:W-:Y:S01]  /*5920*/  FMUL R5, R47.reuse, R5 ;  /* 0x000000052f057220 */ /* 0x040fe20000400000 */
[C---:B------:R-:W-:Y:S01]  /*5930*/  FMUL R8, R47.reuse, R8 ;  /* 0x000000082f087220 */ /* 0x040fe20000400000 */
[----:B------:R-:W-:Y:S01]  /*5940*/  FMUL R9, R47, R9 ;  /* 0x000000092f097220 */ /* 0x000fe20000400000 */
[----:B------:R-:W-:Y:S01]  /*5950*/  SYNCS.ARRIVE.TRANS64.RED.A1T0 RZ, [UR5], RZ ;  /* 0x000000ffffff79a7 */ /* 0x000fe20008100405 */
[C---:B------:R-:W-:Y:S01]  /*5960*/  FFMA R4, R49.reuse, R48, R4 ;  /* 0x0000003031047223 */ /* 0x040fe20000000004 */
[----:B------:R-:W-:Y:S01]  /*5970*/  FFMA R5, R49, R50, R5 ;  /* 0x0000003231057223 */ /* 0x000fe20000000005 */
[C---:B------:R-:W-:Y:S01]  /*5980*/  FMUL R12, R47.reuse, R12 ;  /* 0x0000000c2f0c7220 */ /* 0x040fe20000400000 */
        /* <DEDUP_REMOVED lines=9> */
[----:B------:R-:W-:Y:S02]  /*5a20*/  HADD2.F32 R48, -RZ, R77.H1_H1 ;  /* 0x3000004dff307230 */ /* 0x000fe40000004100 */
[C---:B------:R-:W-:Y:S01]  /*5a30*/  FMUL R28, R47.reuse, R32 ;  /* 0x000000202f1c7220 */ /* 0x040fe20000400000 */
[C---:B------:R-:W-:Y:S01]  /*5a40*/  FMUL R29, R47.reuse, R33 ;  /* 0x000000212f1d7220 */ /* 0x040fe20000400000 */
[C---:B------:R-:W-:Y:S01]  /*5a50*/  FMUL R6, R47.reuse, R6 ;  /* 0x000000062f067220 */ /* 0x040fe20000400000 */
[C---:B------:R-:W-:Y:S01]  /*5a60*/  FMUL R7, R47.reuse, R7 ;  /* 0x000000072f077220 */ /* 0x040fe20000400000 */
[--C-:B------:R-:W-:Y:S02]  /*5a70*/  HADD2.F32 R55, -RZ, R57.reuse.H0_H0 ;  /* 0x20000039ff377230 */ /* 0x100fe40000004100 */
[----:B------:R-:W-:Y:S01]  /*5a80*/  FMUL R10, R47, R10 ;  /* 0x0000000a2f0a7220 */ /* 0x000fe20000400000 */
[C---:B------:R-:W-:Y:S01]  /*5a90*/  FFMA R6, R49.reuse, R51, R6 ;  /* 0x0000003331067223 */ /* 0x040fe20000000006 */
[----:B------:R-:W-:Y:S02]  /*5aa0*/  HADD2.F32 R56, -RZ, R57.H1_H1 ;  /* 0x30000039ff387230 */ /* 0x000fe40000004100 */
[C---:B------:R-:W-:Y:S01]  /*5ab0*/  FFMA R7, R49.reuse, R52, R7 ;  /* 0x0000003431077223 */ /* 0x040fe20000000007 */
[C---:B------:R-:W-:Y:S01]  /*5ac0*/  FFMA R8, R49.reuse, R53, R8 ;  /* 0x0000003531087223 */ /* 0x040fe20000000008 */
[C---:B------:R-:W-:Y:S01]  /*5ad0*/  FFMA R9, R49.reuse, R54, R9 ;  /* 0x0000003631097223 */ /* 0x040fe20000000009 */
[----:B------:R-:W-:Y:S02]  /*5ae0*/  HADD2.F32 R57, -RZ, R61.H0_H0 ;  /* 0x2000003dff397230 */ /* 0x000fe40000004100 */
[----:B------:R-:W-:Y:S01]  /*5af0*/  FFMA R10, R49, R55, R10 ;  /* 0x00000037310a7223 */ /* 0x000fe2000000000a */
[----:B------:R-:W-:Y:S01]  /*5b00*/  F2FP.SATFINITE.E5M2.F32.PACK_AB_MERGE_C R92, R7, R6, RZ ;  /* 0x00000006075c723e */ /* 0x000fe200048060ff */
[----:B------:R-:W-:Y:S02]  /*5b10*/  HADD2.F32 R61, -RZ, R62.H0_H0 ;  /* 0x2000003eff3d7230 */ /* 0x000fe40000004100 */
[----:B------:R-:W-:Y:S01]  /*5b20*/  FMUL R11, R47, R11 ;  /* 0x0000000b2f0b7220 */ /* 0x000fe20000400000 */
[----:B------:R-:W-:Y:S01]  /*5b30*/  F2FP.F16.E5M2.UNPACK_B R64, R59.H1 ;  /* 0x0000003bff40723e */ /* 0x000fe200030004ff */
[----:B------:R-:W-:Y:S01]  /*5b40*/  HADD2.F32 R59, -RZ, R60.H0_H0 ;  /* 0x2000003cff3b7230 */ /* 0x000fe20000004100 */
[----:B------:R-:W-:Y:S01]  /*5b50*/  F2FP.SATFINITE.E5M2.F32.PACK_AB_MERGE_C R92, R5, R4, R92 ;  /* 0x00000004055c723e */ /* 0x000fe2000480605c */
[C---:B------:R-:W-:Y:S01]  /*5b60*/  FFMA R11, R49.reuse, R56, R11 ;  /* 0x00000038310b7223 */ /* 0x040fe2000000000b */
[C---:B------:R-:W-:Y:S01]  /*5b70*/  FFMA R12, R49.reuse, R57, R12 ;  /* 0x00000039310c7223 */ /* 0x040fe2000000000c */
[----:B------:R-:W-:Y:S01]  /*5b80*/  FFMA R13, R49, R58, R13 ;  /* 0x0000003a310d7223 */ /* 0x000fe2000000000d */
[----:B------:R-:W-:Y:S02]  /*5b90*/  HADD2.F32 R62, -RZ, R62.H1_H1 ;  /* 0x3000003eff3e7230 */ /* 0x000fe40000004100 */
[----:B------:R-:W-:Y:S01]  /*5ba0*/  FMUL R14, R47, R14 ;  /* 0x0000000e2f0e7220 */ /* 0x000fe20000400000 */
[----:B------:R-:W-:Y:S01]  /*5bb0*/  HADD2.F32 R60, -RZ, R60.H1_H1 ;  /* 0x3000003cff3c7230 */ /* 0x000fe20000004100 */
[----:B------:R-:W-:Y:S01]  /*5bc0*/  F2FP.SATFINITE.E5M2.F32.PACK_AB_MERGE_C R93, R11, R10, RZ ;  /* 0x0000000a0b5d723e */ /* 0x000fe200048060ff */
[----:B------:R-:W-:Y:S02]  /*5bd0*/  HADD2.F32 R51, -RZ, R77.H0_H0 ;  /* 0x2000004dff337230 */ /* 0x000fe40000004100 */
[----:B------:R-:W-:Y:S01]  /*5be0*/  FFMA R14, R49, R59, R14 ;  /* 0x0000003b310e7223 */ /* 0x000fe2000000000e */
[----:B------:R-:W-:Y:S01]  /*5bf0*/  FMUL R15, R47, R15 ;  /* 0x0000000f2f0f7220 */ /* 0x000fe20000400000 */
[--C-:B------:R-:W-:Y:S01]  /*5c00*/  HADD2.F32 R63, -RZ, R64.reuse.H0_H0 ;  /* 0x20000040ff3f7230 */ /* 0x100fe20000004100 */
[----:B------:R-:W-:Y:S01]  /*5c10*/  F2FP.SATFINITE.E5M2.F32.PACK_AB_MERGE_C R93, R9, R8, R93 ;  /* 0x00000008095d723e */ /* 0x000fe2000480605d */
[----:B------:R-:W-:Y:S02]  /*5c20*/  HADD2.F32 R64, -RZ, R64.H1_H1 ;  /* 0x30000040ff407230 */ /* 0x000fe40000004100 */
[C---:B------:R-:W-:Y:S01]  /*5c30*/  FFMA R15, R49.reuse, R60, R15 ;  /* 0x0000003c310f7223 */ /* 0x040fe2000000000f */
[C---:B------:R-:W-:Y:S01]  /*5c40*/  FFMA R16, R49.reuse, R61, R16 ;  /* 0x0000003d31107223 */ /* 0x040fe20000000010 */
[----:B------:R-:W-:Y:S01]  /*5c50*/  FFMA R17, R49, R62, R17 ;  /* 0x0000003e31117223 */ /* 0x000fe20000000011 */
[C---:B------:R-:W-:Y:S01]  /*5c60*/  FMUL R18, R47.reuse, R18 ;  /* 0x000000122f127220 */ /* 0x040fe20000400000 */
[C---:B------:R-:W-:Y:S01]  /*5c70*/  FMUL R19, R47.reuse, R19 ;  /* 0x000000132f137220 */ /* 0x040fe20000400000 */
[--C-:B------:R-:W-:Y:S02]  /*5c80*/  HADD2.F32 R66, -RZ, R68.reuse.H0_H0 ;  /* 0x20000044ff427230 */ /* 0x100fe40000004100 */
[----:B------:R-:W-:Y:S01]  /*5c90*/  FMUL R3, R47, R22 ;  /* 0x000000162f037220 */ /* 0x000fe20000400000 */
[C---:B------:R-:W-:Y:S01]  /*5ca0*/  FFMA R18, R49.reuse, R63, R18 ;  /* 0x0000003f31127223 */ /* 0x040fe20000000012 */
[----:B------:R-:W-:Y:S02]  /*5cb0*/  HADD2.F32 R68, -RZ, R68.H1_H1 ;  /* 0x30000044ff447230 */ /* 0x000fe40000004100 */
[----:B------:R-:W-:Y:S01]  /*5cc0*/  FFMA R19, R49, R64, R19 ;  /* 0x0000004031137223 */ /* 0x000fe20000000013 */
[----:B------:R-:W-:Y:S01]  /*5cd0*/  FMUL R23, R47, R23 ;  /* 0x000000172f177220 */ /* 0x000fe20000400000 */
[C---:B------:R-:W-:Y:S01]  /*5ce0*/  FFMA R0, R49.reuse, R65, R0 ;  /* 0x0000004131007223 */ /* 0x040fe20000000000 */
[C---:B------:R-:W-:Y:S01]  /*5cf0*/  FFMA R2, R49.reuse, R67, R2 ;  /* 0x0000004331027223 */ /* 0x040fe20000000002 */
[--C-:B------:R-:W-:Y:S02]  /*5d00*/  HADD2.F32 R71, -RZ, R72.reuse.H0_H0 ;  /* 0x20000048ff477230 */ /* 0x100fe40000004100 */
[----:B------:R-:W-:Y:S01]  /*5d10*/  FFMA R3, R49, R66, R3 ;  /* 0x0000004231037223 */ /* 0x000fe20000000003 */
[----:B------:R-:W-:Y:S02]  /*5d20*/  HADD2.F32 R72, -RZ, R72.H1_H1 ;  /* 0x30000048ff487230 */ /* 0x000fe40000004100 */
[----:B------:R-:W-:Y:S01]  /*5d30*/  FMUL R22, R47, R26 ;  /* 0x0000001a2f167220 */ /* 0x000fe20000400000 */
        /* <DEDUP_REMOVED lines=18> */
[----:B------:R-:W-:Y:S01]  /*5e60*/  F2FP.SATFINITE.E5M2.F32.PACK_AB_MERGE_C R94, R15, R14, RZ ;  /* 0x0000000e0f5e723e */ /* 0x000fe200048060ff */
[----:B------:R-:W-:Y:S01]  /*5e70*/  FFMA R28, R49, R51, R28 ;  /* 0x00000033311c7223 */ /* 0x000fe2000000001c */
[----:B------:R-:W-:Y:S01]  /*5e80*/  F2FP.SATFINITE.E5M2.F32.PACK_AB_MERGE_C R95, R19, R18, RZ ;  /* 0x00000012135f723e */ /* 0x000fe200048060ff */
[C---:B------:R-:W-:Y:S01]  /*5e90*/  FFMA R29, R49.reuse, R48, R29 ;  /* 0x00000030311d7223 */ /* 0x040fe2000000001d */
[C---:B------:R-:W-:Y:S01]  /*5ea0*/  FFMA R30, R49.reuse, R77, R30 ;  /* 0x0000004d311e7223 */ /* 0x040fe2000000001e */
[----:B------:R-:W-:Y:S01]  /*5eb0*/  FFMA R35, R49, R50, R35 ;  /* 0x0000003231237223 */ /* 0x000fe20000000023 */
[----:B------:R-:W-:Y:S02]  /*5ec0*/  F2FP.SATFINITE.E5M2.F32.PACK_AB_MERGE_C R94, R13, R12, R94 ;  /* 0x0000000c0d5e723e */ /* 0x000fe4000480605e */
[----:B------:R-:W-:Y:S02]  /*5ed0*/  F2FP.SATFINITE.E5M2.F32.PACK_AB_MERGE_C R95, R17, R16, R95 ;  /* 0x00000010115f723e */ /* 0x000fe4000480605f */
[----:B------:R-:W-:Y:S02]  /*5ee0*/  F2FP.SATFINITE.E5M2.F32.PACK_AB_MERGE_C R113, R23, R3, RZ ;  /* 0x000000031771723e */ /* 0x000fe400048060ff */
[----:B------:R-:W-:Y:S01]  /*5ef0*/  F2FP.SATFINITE.E5M2.F32.PACK_AB_MERGE_C R114, R27, R22, RZ ;  /* 0x000000161b72723e */ /* 0x000fe200048060ff */
[----:B------:R1:W-:Y:S01]  /*5f00*/  STS.128 [R103+UR43+0x1200], R92 ;  /* 0x0012005c67007988 */ /* 0x0003e20008000c2b */
[----:B------:R-:W-:Y:S02]  /*5f10*/  F2FP.SATFINITE.E5M2.F32.PACK_AB_MERGE_C R116, R31, R26, RZ ;  /* 0x0000001a1f74723e */ /* 0x000fe400048060ff */
[----:B------:R-:W-:Y:S02]  /*5f20*/  F2FP.SATFINITE.E5M2.F32.PACK_AB_MERGE_C R117, R35, R30, RZ ;  /* 0x0000001e2375723e */ /* 0x000fe400048060ff */
[----:B------:R-:W-:Y:S02]  /*5f30*/  F2FP.SATFINITE.E5M2.F32.PACK_AB_MERGE_C R112, R2, R0, R113 ;  /* 0x000000000270723e */ /* 0x000fe40004806071 */
[----:B------:R-:W-:Y:S02]  /*5f40*/  F2FP.SATFINITE.E5M2.F32.PACK_AB_MERGE_C R113, R21, R20, R114 ;  /* 0x000000141571723e */ /* 0x000fe40004806072 */
[----:B------:R-:W-:Y:S02]  /*5f50*/  F2FP.SATFINITE.E5M2.F32.PACK_AB_MERGE_C R114, R25, R24, R116 ;  /* 0x000000181972723e */ /* 0x000fe40004806074 */
[----:B------:R-:W-:Y:S02]  /*5f60*/  F2FP.SATFINITE.E5M2.F32.PACK_AB_MERGE_C R115, R29, R28, R117 ;  /* 0x0000001c1d73723e */ /* 0x000fe40004806075 */
[----:B------:R-:W-:Y:S03]  /*5f70*/  IADD3 R116, PT, PT, R44, 0x1, RZ ;  /* 0x000000012c747810 */ /* 0x000fe60007ffe0ff */
[----:B------:R1:W-:Y:S01]  /*5f80*/  STS.128 [R102+0x1010], R112 ;  /* 0x0010107066007388 */ /* 0x0003e20000000c00 */
[----:B------:R-:W-:Y:S01]  /*5f90*/  @!PT LDS RZ, [RZ] ;  /* 0x00000000fffff984 */ /* 0x000fe20000000800 */
[----:B------:R-:W-:Y:S01]  /*5fa0*/  @!PT LDS RZ, [RZ] ;  /* 0x00000000fffff984 */ /* 0x000fe20000000800 */
[----:B------:R-:W-:Y:S01]  /*5fb0*/  @!PT LDS RZ, [RZ] ;  /* 0x00000000fffff984 */ /* 0x000fe20000000800 */
[----:B------:R-:W-:Y:S01]  /*5fc0*/  @!PT LDS RZ, [RZ] ;  /* 0x00000000fffff984 */ /* 0x000fe20000000800 */
[----:B------:R3:W-:Y:S07]  /*5fd0*/  MEMBAR.ALL.CTA ;  /* 0x0000000000007992 */ /* 0x0007ee0000008000 */
[----:B---3--:R-:W3:Y:S02]  /*5fe0*/  FENCE.VIEW.ASYNC.S ;  /* 0x00000000000073c6 */ /* 0x008ee40000000000 */
[----:B---3--:R-:W-:Y:S06]  /*5ff0*/  BAR.SYNC.DEFER_BLOCKING 0x1, 0x80 ;  /* 0x0042000000007b1d */ /* 0x008fec0000010000 */
[----:B------:R-:W-:Y:S05]  /*6000*/  @P0 BRA `(.L_x_95) ;  /* 0x0000000000340947 */ /* 0x000fea0003800000 */
[----:B------:R-:W-:Y:S01]  /*6010*/  UIADD3 UR12, UPT, UPT, UR43, 0x1200, URZ ;  /* 0x000012002b0c7890 */ /* 0x000fe2000fffe0ff */
[----:B------:R-:W-:Y:S01]  /*6020*/  R2UR UR9, R91 ;  /* 0x000000005b0972ca */ /* 0x000fe200000e0000 */
[----:B------:R-:W-:Y:S01]  /*6030*/  UIADD3 UR10, UP0, UPT, UR46, 0x680, URZ ;  /* 0x000006802e0a7890 */ /* 0x000fe2000ff1e0ff */
[----:B------:R-:W-:Y:S01]  /*6040*/  R2UR UR8, R97 ;  /* 0x00000000610872ca */ /* 0x000fe200000e0000 */
[----:B------:R-:W-:Y:S02]  /*6050*/  UMOV UR7, UR36 ;  /* 0x0000002400077c82 */ /* 0x000fe40008000000 */
[----:B------:R-:W-:Y:S01]  /*6060*/  IMAD.U32 R109, RZ, RZ, UR12 ;  /* 0x0000000cff6d7e24 */ /* 0x000fe2000f8e00ff */
[----:B------:R-:W-:Y:S04]  /*6070*/  UIADD3.X UR11, UPT, UPT, URZ, UR47, URZ, UP0, !UPT ;  /* 0x0000002fff0b7290 */ /* 0x000fe800087fe4ff */
[----:B------:R-:W-:Y:S03]  /*6080*/  R2UR UR4, R109 ;  /* 0x000000006d0472ca */ /* 0x000fe600000e0000 */
[----:B------:R-:W-:Y:S02]  /*6090*/  USHF.L.U32 UR5, UR9, 0x6, URZ ;  /* 0x0000000609057899 */ /* 0x000fe400080006ff */
[----:B------:R-:W-:Y:S09]  /*60a0*/  USHF.L.U32 UR6, UR8, 0x6, URZ ;  /* 0x0000000608067899 */ /* 0x000ff200080006ff */
[----:B------:R3:W-:Y:S01]  /*60b0*/  UTMASTG.3D [UR4], [UR10] ;  /* 0x000000040a0073b5 */ /* 0x0007e20008010000 */
[----:B------:R0:W-:Y:S01]  /*60c0*/  UTMACMDFLUSH ;  /* 0x00000000000079b7 */ /* 0x0001e20000000000 */
[----:B---3--:R-:W-:Y:S04]  /*60d0*/  DEPBAR.LE SB0, 0x0 ;  /* 0x000080000000791a */ /* 0x008fe80000000000 */
.L_x_95:
[----:B------:R-:W-:Y:S05]  /*60e0*/  BSYNC.RECONVERGENT B0 ;  /* 0x0000000000007941 */ /* 0x000fea0003800200 */
.L_x_94:
[----:B------:R-:W-:Y:S01]  /*60f0*/  BAR.SYNC.DEFER_BLOCKING 0x1, 0x80 ;  /* 0x0042000000007b1d */ /* 0x000fe20000010000 */
[----:B------:R-:W-:Y:S01]  /*6100*/  ISETP.NE.AND P2, PT, R110, RZ, PT ;  /* 0x000000ff6e00720c */ /* 0x000fe20003f45270 */
[----:B------:R-:W-:Y:S01]  /*6110*/  IMAD.IADD R91, R43, 0x1, R79 ;  /* 0x000000012b5b7824 */ /* 0x000fe200078e024f */
[----:B------:R-:W-:Y:S01]  /*6120*/  ISETP.NE.AND P0, PT, R111, 0x2, PT ;  /* 0x000000026f00780c */ /* 0x000fe20003f05270 */
[----:B------:R-:W-:Y:S01]  /*6130*/  IMAD.IADD R97, R45, 0x1, R90 ;  /* 0x000000012d617824 */ /* 0x000fe200078e025a */
[----:B------:R-:W-:Y:S02]  /*6140*/  ISETP.NE.AND P1, PT, R116, 0x4, PT ;  /* 0x000000047400780c */ /* 0x000fe40003f25270 */
[----:B------:R-:W-:Y:S02]  /*6150*/  SEL R0, RZ, 0x1, P0 ;  /* 0x00000001ff007807 */ /* 0x000fe40000000000 */
[----:B------:R-:W-:Y:S02]  /*6160*/  SEL R3, RZ, 0x1, P1 ;  /* 0x00000001ff037807 */ /* 0x000fe40000800000 */
[----:B------:R-:W-:Y:S02]  /*6170*/  LOP3.LUT R107, R107, R0, RZ, 0x3c, !PT ;  /* 0x000000006b6b7212 */ /* 0x000fe400078e3cff */
[----:B------:R-:W-:Y:S02]  /*6180*/  LOP3.LUT R108, R108, R3, RZ, 0x3c, !PT ;  /* 0x000000036c6c7212 */ /* 0x000fe400078e3cff */
[----:B------:R-:W-:Y:S02]  /*6190*/  @P2 R2UR UR36, R105 ;  /* 0x00000000692422ca */ /* 0x000fe400000e0000 */
[----:B------:R-:W-:Y:S02]  /*61a0*/  SEL R111, R111, RZ, P0 ;  /* 0x000000ff6f6f7207 */ /* 0x000fe40000000000 */
[----:B------:R-:W-:Y:S01]  /*61b0*/  SEL R44, R116, RZ, P1 ;  /* 0x000000ff742c7207 */ /* 0x000fe20000800000 */
[----:B------:R-:W-:Y:S10]  /*61c0*/  @P2 BRA `(.L_x_96) ;  /* 0xffffffe400842947 */ /* 0x000ff4000383ffff */
[----:B------:R-:W-:Y:S05]  /*61d0*/  EXIT ;  /* 0x000000000000794d */ /* 0x000fea0003800000 */
.L_x_19:
[----:B--2---:R2:W1:Y:S02]  /*61e0*/  SYNCS.PHASECHK.TRANS64.TRYWAIT P0, [R3+URZ+0xf0], R2 ;  /* 0x0000f002030075a7 */ /* 0x00446400080011ff */
[----:B-1----:R-:W-:Y:S05]  /*61f0*/  @!P0 NANOSLEEP.SYNCS 0x989680 ;  /* 0x009896800000895d */ /* 0x002fea0003900000 */
[----:B------:R-:W1:Y:S02]  /*6200*/  @!P0 SYNCS.PHASECHK.TRANS64 P0, [R3+URZ+0xf0], R2 ;  /* 0x0000f002030085a7 */ /* 0x000e6400080010ff */
[----:B-1----:R-:W-:Y:S05]  /*6210*/  @!P0 BRA `(.L_x_19) ;  /* 0xfffffffc00f08947 */ /* 0x002fea000383ffff */
[----:B------:R-:W-:Y:S05]  /*6220*/  BRA `(.L_x_97) ;  /* 0xffffffb000e47947 */ /* 0x000fea000383ffff */
.L_x_22:
[----:B-1----:R-:W-:-:S07]  /*6230*/  MOV R2, UR33 ;  /* 0x0000002100027c02 */ /* 0x002fce0008000f00 */
.L_x_98:
[----:B-1----:R1:W2:Y:S02]  /*6240*/  SYNCS.PHASECHK.TRANS64.TRYWAIT P0, [R2+URZ+0x30], R5 ;  /* 0x00003005020075a7 */ /* 0x0022a400080011ff */
[----:B--2---:R-:W-:Y:S05]  /*6250*/  @!P0 NANOSLEEP.SYNCS 0x989680 ;  /* 0x009896800000895d */ /* 0x004fea0003900000 */
[----:B------:R-:W2:Y:S02]  /*6260*/  @!P0 SYNCS.PHASECHK.TRANS64 P0, [R2+URZ+0x30], R5 ;  /* 0x00003005020085a7 */ /* 0x000ea400080010ff */
[----:B--2---:R-:W-:Y:S05]  /*6270*/  @!P0 BRA `(.L_x_98) ;  /* 0xfffffffc00f08947 */ /* 0x004fea000383ffff */
[----:B------:R-:W-:Y:S05]  /*6280*/  BRA `(.L_x_21) ;  /* 0xffffffb400347947 */ /* 0x000fea000383ffff */
.L_x_28:
[----:B-1----:R-:W-:-:S07]  /*6290*/  MOV R2, UR17 ;  /* 0x0000001100027c02 */ /* 0x002fce0008000f00 */
.L_x_99:
[----:B-1----:R1:W2:Y:S02]  /*62a0*/  SYNCS.PHASECHK.TRANS64.TRYWAIT P0, [R2+URZ+0x30], R5 ;  /* 0x00003005020075a7 */ /* 0x0022a400080011ff */
[----:B--2---:R-:W-:Y:S05]  /*62b0*/  @!P0 NANOSLEEP.SYNCS 0x989680 ;  /* 0x009896800000895d */ /* 0x004fea0003900000 */
[----:B------:R-:W2:Y:S02]  /*62c0*/  @!P0 SYNCS.PHASECHK.TRANS64 P0, [R2+URZ+0x30], R5 ;  /* 0x00003005020085a7 */ /* 0x000ea400080010ff */
[----:B--2---:R-:W-:Y:S05]  /*62d0*/  @!P0 BRA `(.L_x_99) ;  /* 0xfffffffc00f08947 */ /* 0x004fea000383ffff */
[----:B------:R-:W-:Y:S05]  /*62e0*/  BRA `(.L_x_27) ;  /* 0xffffffb400d87947 */ /* 0x000fea000383ffff */
.L_x_32:
[----:B-1----:R1:W2:Y:S02]  /*62f0*/  SYNCS.PHASECHK.TRANS64.TRYWAIT P0, [R2+URZ+0x80], R3 ;  /* 0x00008003020075a7 */ /* 0x0022a400080011ff */
[----:B--2---:R-:W-:Y:S05]  /*6300*/  @!P0 NANOSLEEP.SYNCS 0x989680 ;  /* 0x009896800000895d */ /* 0x004fea0003900000 */
[----:B------:R-:W2:Y:S02]  /*6310*/  @!P0 SYNCS.PHASECHK.TRANS64 P0, [R2+URZ+0x80], R3 ;  /* 0x00008003020085a7 */ /* 0x000ea400080010ff */
[----:B--2---:R-:W-:Y:S05]  /*6320*/  @!P0 BRA `(.L_x_32) ;  /* 0xfffffffc00f08947 */ /* 0x004fea000383ffff */
[----:B------:R-:W-:Y:S05]  /*6330*/  BRA `(.L_x_100) ;  /* 0xffffffb800647947 */ /* 0x000fea000383ffff */
.L_x_36:
[----:B----4-:R-:W-:-:S07]  /*6340*/  MOV R0, UR5 ;  /* 0x0000000500007c02 */ /* 0x010fce0008000f00 */
.L_x_101:
[----:B-1----:R1:W2:Y:S02]  /*6350*/  SYNCS.PHASECHK.TRANS64.TRYWAIT P0, [R0+URZ], R3 ;  /* 0x00000003000075a7 */ /* 0x0022a400080011ff */
[----:B--2---:R-:W-:Y:S05]  /*6360*/  @!P0 NANOSLEEP.SYNCS 0x989680 ;  /* 0x009896800000895d */ /* 0x004fea0003900000 */
[----:B------:R-:W2:Y:S02]  /*6370*/  @!P0 SYNCS.PHASECHK.TRANS64 P0, [R0+URZ], R3 ;  /* 0x00000003000085a7 */ /* 0x000ea400080010ff */
[----:B--2---:R-:W-:Y:S05]  /*6380*/  @!P0 BRA `(.L_x_101) ;  /* 0xfffffffc00f08947 */ /* 0x004fea000383ffff */
[----:B------:R-:W-:Y:S05]  /*6390*/  BRA `(.L_x_102) ;  /* 0xffffffbc00d47947 */ /* 0x000fea000383ffff */
.L_x_37:
[----:B----4-:R-:W-:-:S07]  /*63a0*/  MOV R0, UR5 ;  /* 0x0000000500007c02 */ /* 0x010fce0008000f00 */
.L_x_103:
[----:B-1----:R1:W2:Y:S02]  /*63b0*/  SYNCS.PHASECHK.TRANS64.TRYWAIT P0, [R0+URZ], R3 ;  /* 0x00000003000075a7 */ /* 0x0022a400080011ff */
[----:B--2---:R-:W-:Y:S05]  /*63c0*/  @!P0 NANOSLEEP.SYNCS 0x989680 ;  /* 0x009896800000895d */ /* 0x004fea0003900000 */
[----:B------:R-:W2:Y:S02]  /*63d0*/  @!P0 SYNCS.PHASECHK.TRANS64 P0, [R0+URZ], R3 ;  /* 0x00000003000085a7 */ /* 0x000ea400080010ff */
[----:B--2---:R-:W-:Y:S05]  /*63e0*/  @!P0 BRA `(.L_x_103) ;  /* 0xfffffffc00f08947 */ /* 0x004fea000383ffff */
[----:B------:R-:W-:Y:S05]  /*63f0*/  BRA `(.L_x_104) ;  /* 0xffffffbc00e07947 */ /* 0x000fea000383ffff */
.L_x_38:
[----:B----4-:R-:W-:-:S07]  /*6400*/  MOV R0, UR5 ;  /* 0x0000000500007c02 */ /* 0x010fce0008000f00 */
.L_x_105:
[----:B-1----:R1:W2:Y:S02]  /*6410*/  SYNCS.PHASECHK.TRANS64.TRYWAIT P0, [R0+URZ], R3 ;  /* 0x00000003000075a7 */ /* 0x0022a400080011ff */
[----:B--2---:R-:W-:Y:S05]  /*6420*/  @!P0 NANOSLEEP.SYNCS 0x989680 ;  /* 0x009896800000895d */ /* 0x004fea0003900000 */
[----:B------:R-:W2:Y:S02]  /*6430*/  @!P0 SYNCS.PHASECHK.TRANS64 P0, [R0+URZ], R3 ;  /* 0x00000003000085a7 */ /* 0x000ea400080010ff */
[----:B--2---:R-:W-:Y:S05]  /*6440*/  @!P0 BRA `(.L_x_105) ;  /* 0xfffffffc00f08947 */ /* 0x004fea000383ffff */
[----:B------:R-:W-:Y:S05]  /*6450*/  BRA `(.L_x_106) ;  /* 0xffffffbc00ec7947 */ /* 0x000fea000383ffff */
.L_x_39:
[----:B----4-:R-:W-:-:S07]  /*6460*/  MOV R0, UR5 ;  /* 0x0000000500007c02 */ /* 0x010fce0008000f00 */
.L_x_107:
[----:B-1----:R1:W2:Y:S02]  /*6470*/  SYNCS.PHASECHK.TRANS64.TRYWAIT P0, [R0+URZ], R3 ;  /* 0x00000003000075a7 */ /* 0x0022a400080011ff */
[----:B--2---:R-:W-:Y:S05]  /*6480*/  @!P0 NANOSLEEP.SYNCS 0x989680 ;  /* 0x009896800000895d */ /* 0x004fea0003900000 */
[----:B------:R-:W2:Y:S02]  /*6490*/  @!P0 SYNCS.PHASECHK.TRANS64 P0, [R0+URZ], R3 ;  /* 0x00000003000085a7 */ /* 0x000ea400080010ff */
[----:B--2---:R-:W-:Y:S05]  /*64a0*/  @!P0 BRA `(.L_x_107) ;  /* 0xfffffffc00f08947 */ /* 0x004fea000383ffff */
[----:B------:R-:W-:Y:S05]  /*64b0*/  BRA `(.L_x_108) ;  /* 0xffffffbc00f87947 */ /* 0x000fea000383ffff */
.L_x_40:
[----:B----4-:R-:W-:-:S07]  /*64c0*/  MOV R0, UR5 ;  /* 0x0000000500007c02 */ /* 0x010fce0008000f00 */
.L_x_109:
[----:B-1----:R1:W2:Y:S02]  /*64d0*/  SYNCS.PHASECHK.TRANS64.TRYWAIT P0, [R0+URZ], R3 ;  /* 0x00000003000075a7 */ /* 0x0022a400080011ff */
[----:B--2---:R-:W-:Y:S05]  /*64e0*/  @!P0 NANOSLEEP.SYNCS 0x989680 ;  /* 0x009896800000895d */ /* 0x004fea0003900000 */
[----:B------:R-:W2:Y:S02]  /*64f0*/  @!P0 SYNCS.PHASECHK.TRANS64 P0, [R0+URZ], R3 ;  /* 0x00000003000085a7 */ /* 0x000ea400080010ff */
[----:B--2---:R-:W-:Y:S05]  /*6500*/  @!P0 BRA `(.L_x_109) ;  /* 0xfffffffc00f08947 */ /* 0x004fea000383ffff */
[----:B------:R-:W-:Y:S05]  /*6510*/  BRA `(.L_x_110) ;  /* 0xffffffc000047947 */ /* 0x000fea000383ffff */
.L_x_43:
[----:B-1----:R1:W2:Y:S02]  /*6520*/  SYNCS.PHASECHK.TRANS64.TRYWAIT P0, [R0+URZ+0xe0], R5 ;  /* 0x0000e005000075a7 */ /* 0x0022a400080011ff */
[----:B--2---:R-:W-:Y:S05]  /*6530*/  @!P0 NANOSLEEP.SYNCS 0x989680 ;  /* 0x009896800000895d */ /* 0x004fea0003900000 */
[----:B------:R-:W2:Y:S02]  /*6540*/  @!P0 SYNCS.PHASECHK.TRANS64 P0, [R0+URZ+0xe0], R5 ;  /* 0x0000e005000085a7 */ /* 0x000ea400080010ff */
[----:B--2---:R-:W-:Y:S05]  /*6550*/  @!P0 BRA `(.L_x_43) ;  /* 0xfffffffc00f08947 */ /* 0x004fea000383ffff */
[----:B------:R-:W-:Y:S05]  /*6560*/  BRA `(.L_x_111) ;  /* 0xffffffc000607947 */ /* 0x000fea000383ffff */
.L_x_44:
[----:B------:R-:W-:-:S07]  /*6570*/  MOV R0, UR5 ;  /* 0x0000000500007c02 */ /* 0x000fce0008000f00 */
.L_x_112:
[----:B-1----:R1:W2:Y:S02]  /*6580*/  SYNCS.PHASECHK.TRANS64.TRYWAIT P0, [R0+URZ+0x90], R5 ;  /* 0x00009005000075a7 */ /* 0x0022a400080011ff */
[----:B--2---:R-:W-:Y:S05]  /*6590*/  @!P0 NANOSLEEP.SYNCS 0x989680 ;  /* 0x009896800000895d */ /* 0x004fea0003900000 */
[----:B------:R-:W2:Y:S02]  /*65a0*/  @!P0 SYNCS.PHASECHK.TRANS64 P0, [R0+URZ+0x90], R5 ;  /* 0x00009005000085a7 */ /* 0x000ea400080010ff */
[----:B--2---:R-:W-:Y:S05]  /*65b0*/  @!P0 BRA `(.L_x_112) ;  /* 0xfffffffc00f08947 */ /* 0x004fea000383ffff */
[----:B------:R-:W-:Y:S05]  /*65c0*/  BRA `(.L_x_113) ;  /* 0xffffffc000707947 */ /* 0x000fea000383ffff */
.L_x_45:
[----:B-1----:R1:W2:Y:S02]  /*65d0*/  SYNCS.PHASECHK.TRANS64.TRYWAIT P1, [R0+URZ+0x80], R5 ;  /* 0x00008005000075a7 */ /* 0x0022a400080211ff */
[----:B--2---:R-:W-:Y:S05]  /*65e0*/  @!P1 NANOSLEEP.SYNCS 0x989680 ;  /* 0x009896800000995d */ /* 0x004fea0003900000 */
[----:B------:R-:W2:Y:S02]  /*65f0*/  @!P1 SYNCS.PHASECHK.TRANS64 P1, [R0+URZ+0x80], R5 ;  /* 0x00008005000095a7 */ /* 0x000ea400080210ff */
[----:B--2---:R-:W-:Y:S05]  /*6600*/  @!P1 BRA `(.L_x_45) ;  /* 0xfffffffc00f09947 */ /* 0x004fea000383ffff */
[----:B------:R-:W-:Y:S05]  /*6610*/  BRA `(.L_x_114) ;  /* 0xffffffc000a07947 */ /* 0x000fea000383ffff */
.L_x_48:
[----:B------:R-:W-:-:S07]  /*6620*/  MOV R0, UR5 ;  /* 0x0000000500007c02 */ /* 0x000fce0008000f00 */
.L_x_115:
[----:B-1----:R1:W2:Y:S02]  /*6630*/  SYNCS.PHASECHK.TRANS64.TRYWAIT P0, [R0+URZ+0x90], R3 ;  /* 0x00009003000075a7 */ /* 0x0022a400080011ff */
[----:B--2---:R-:W-:Y:S05]  /*6640*/  @!P0 NANOSLEEP.SYNCS 0x989680 ;  /* 0x009896800000895d */ /* 0x004fea0003900000 */
[----:B------:R-:W2:Y:S02]  /*6650*/  @!P0 SYNCS.PHASECHK.TRANS64 P0, [R0+URZ+0x90], R3 ;  /* 0x00009003000085a7 */ /* 0x000ea400080010ff */
[----:B--2---:R-:W-:Y:S05]  /*6660*/  @!P0 BRA `(.L_x_115) ;  /* 0xfffffffc00f08947 */ /* 0x004fea000383ffff */
[----:B------:R-:W-:Y:S05]  /*6670*/  BRA `(.L_x_47) ;  /* 0xffffffc000f47947 */ /* 0x000fea000383ffff */
.L_x_55:
[----:B-1----:R1:W2:Y:S02]  /*6680*/  SYNCS.PHASECHK.TRANS64.TRYWAIT P1, [R0+URZ+0x80], R5 ;  /* 0x00008005000075a7 */ /* 0x0022a400080211ff */
[----:B--2---:R-:W-:Y:S05]  /*6690*/  @!P1 NANOSLEEP.SYNCS 0x989680 ;  /* 0x009896800000995d */ /* 0x004fea0003900000 */
[----:B------:R-:W2:Y:S02]  /*66a0*/  @!P1 SYNCS.PHASECHK.TRANS64 P1, [R0+URZ+0x80], R5 ;  /* 0x00008005000095a7 */ /* 0x000ea400080210ff */
[----:B--2---:R-:W-:Y:S05]  /*66b0*/  @!P1 BRA `(.L_x_55) ;  /* 0xfffffffc00f09947 */ /* 0x004fea000383ffff */
[----:B------:R-:W-:Y:S05]  /*66c0*/  BRA `(.L_x_116) ;  /* 0xffffffc800547947 */ /* 0x000fea000383ffff */
.L_x_56:
[----:B------:R-:W-:-:S07]  /*66d0*/  MOV R3, UR8 ;  /* 0x0000000800037c02 */ /* 0x000fce0008000f00 */
.L_x_117:
[----:B-1----:R1:W2:Y:S02]  /*66e0*/  SYNCS.PHASECHK.TRANS64.TRYWAIT P0, [R3+URZ+0xc0], R0 ;  /* 0x0000c000030075a7 */ /* 0x0022a400080011ff */
[----:B--2---:R-:W-:Y:S05]  /*66f0*/  @!P0 NANOSLEEP.SYNCS 0x989680 ;  /* 0x009896800000895d */ /* 0x004fea0003900000 */
[----:B------:R-:W2:Y:S02]  /*6700*/  @!P0 SYNCS.PHASECHK.TRANS64 P0, [R3+URZ+0xc0], R0 ;  /* 0x0000c000030085a7 */ /* 0x000ea400080010ff */
[----:B--2---:R-:W-:Y:S05]  /*6710*/  @!P0 BRA `(.L_x_117) ;  /* 0xfffffffc00f08947 */ /* 0x004fea000383ffff */
[----:B------:R-:W-:Y:S05]  /*6720*/  BRA `(.L_x_118) ;  /* 0xffffffc800a47947 */ /* 0x000fea000383ffff */
.L_x_59:
[----:B------:R-:W-:Y:S07]  /*6730*/  MOV R0, UR7 ;  /* 0x0000000700007c02 */ /* 0x000fee0008000f00 */
.L_x_119:
[----:B-1----:R1:W2:Y:S02]  /*6740*/  SYNCS.PHASECHK.TRANS64.TRYWAIT P0, [R0+URZ], R3 ;  /* 0x00000003000075a7 */ /* 0x0022a400080011ff */
[----:B--2---:R-:W-:Y:S05]  /*6750*/  @!P0 NANOSLEEP.SYNCS 0x989680 ;  /* 0x009896800000895d */ /* 0x004fea0003900000 */
[----:B------:R-:W2:Y:S02]  /*6760*/  @!P0 SYNCS.PHASECHK.TRANS64 P0, [R0+URZ], R3 ;  /* 0x00000003000085a7 */ /* 0x000ea400080010ff */
[----:B--2---:R-:W-:Y:S05]  /*6770*/  @!P0 BRA `(.L_x_119) ;  /* 0xfffffffc00f08947 */ /* 0x004fea000383ffff */
[----:B------:R-:W-:Y:S05]  /*6780*/  BRA `(.L_x_58) ;  /* 0xffffffc800c07947 */ /* 0x000fea000383ffff */
.L_x_62:
[----:B------:R-:W-:-:S07]  /*6790*/  MOV R0, UR5 ;  /* 0x0000000500007c02 */ /* 0x000fce0008000f00 */
.L_x_120:
[----:B--2---:R2:W3:Y:S02]  /*67a0*/  SYNCS.PHASECHK.TRANS64.TRYWAIT P0, [R0+URZ], R3 ;  /* 0x00000003000075a7 */ /* 0x0044e400080011ff */
[----:B---3--:R-:W-:Y:S05]  /*67b0*/  @!P0 NANOSLEEP.SYNCS 0x989680 ;  /* 0x009896800000895d */ /* 0x008fea0003900000 */
[----:B------:R-:W3:Y:S02]  /*67c0*/  @!P0 SYNCS.PHASECHK.TRANS64 P0, [R0+URZ], R3 ;  /* 0x00000003000085a7 */ /* 0x000ee400080010ff */
[----:B---3--:R-:W-:Y:S05]  /*67d0*/  @!P0 BRA `(.L_x_120) ;  /* 0xfffffffc00f08947 */ /* 0x008fea000383ffff */
[----:B------:R-:W-:Y:S05]  /*67e0*/  BRA `(.L_x_121) ;  /* 0xffffffcc00747947 */ /* 0x000fea000383ffff */
.L_x_63:
[----:B------:R-:W-:-:S07]  /*67f0*/  MOV R0, UR5 ;  /* 0x0000000500007c02 */ /* 0x000fce0008000f00 */
.L_x_122:
[----:B-1----:R1:W2:Y:S02]  /*6800*/  SYNCS.PHASECHK.TRANS64.TRYWAIT P0, [R0+URZ], R3 ;  /* 0x00000003000075a7 */ /* 0x0022a400080011ff */
[----:B--2---:R-:W-:Y:S05]  /*6810*/  @!P0 NANOSLEEP.SYNCS 0x989680 ;  /* 0x009896800000895d */ /* 0x004fea0003900000 */
[----:B------:R-:W2:Y:S02]  /*6820*/  @!P0 SYNCS.PHASECHK.TRANS64 P0, [R0+URZ], R3 ;  /* 0x00000003000085a7 */ /* 0x000ea400080010ff */
[----:B--2---:R-:W-:Y:S05]  /*6830*/  @!P0 BRA `(.L_x_122) ;  /* 0xfffffffc00f08947 */ /* 0x004fea000383ffff */
[----:B------:R-:W-:Y:S05]  /*6840*/  BRA `(.L_x_123) ;  /* 0xffffffcc00807947 */ /* 0x000fea000383ffff */
.L_x_64:
[----:B------:R-:W-:-:S07]  /*6850*/  MOV R0, UR5 ;  /* 0x0000000500007c02 */ /* 0x000fce0008000f00 */
.L_x_124:
[----:B-1----:R1:W2:Y:S02]  /*6860*/  SYNCS.PHASECHK.TRANS64.TRYWAIT P0, [R0+URZ], R3 ;  /* 0x00000003000075a7 */ /* 0x0022a400080011ff */
[----:B--2---:R-:W-:Y:S05]  /*6870*/  @!P0 NANOSLEEP.SYNCS 0x989680 ;  /* 0x009896800000895d */ /* 0x004fea0003900000 */
[----:B------:R-:W2:Y:S02]  /*6880*/  @!P0 SYNCS.PHASECHK.TRANS64 P0, [R0+URZ], R3 ;  /* 0x00000003000085a7 */ /* 0x000ea400080010ff */
[----:B--2---:R-:W-:Y:S05]  /*6890*/  @!P0 BRA `(.L_x_124) ;  /* 0xfffffffc00f08947 */ /* 0x004fea000383ffff */
[----:B------:R-:W-:Y:S05]  /*68a0*/  BRA `(.L_x_125) ;  /* 0xffffffcc008c7947 */ /* 0x000fea000383ffff */
.L_x_65:
[----:B------:R-:W-:-:S07]  /*68b0*/  MOV R0, UR7 ;  /* 0x0000000700007c02 */ /* 0x000fce0008000f00 */
.L_x_126:
[----:B-1----:R1:W2:Y:S02]  /*68c0*/  SYNCS.PHASECHK.TRANS64.TRYWAIT P0, [R0+URZ], R3 ;  /* 0x00000003000075a7 */ /* 0x0022a400080011ff */
[----:B--2---:R-:W-:Y:S05]  /*68d0*/  @!P0 NANOSLEEP.SYNCS 0x989680 ;  /* 0x009896800000895d */ /* 0x004fea0003900000 */
[----:B------:R-:W2:Y:S02]  /*68e0*/  @!P0 SYNCS.PHASECHK.TRANS64 P0, [R0+URZ], R3 ;  /* 0x00000003000085a7 */ /* 0x000ea400080010ff */
[----:B--2---:R-:W-:Y:S05]  /*68f0*/  @!P0 BRA `(.L_x_126) ;  /* 0xfffffffc00f08947 */ /* 0x004fea000383ffff */
[----:B------:R-:W-:Y:S05]  /*6900*/  BRA `(.L_x_127) ;  /* 0xffffffcc00987947 */ /* 0x000fea000383ffff */
.L_x_70:
[----:B---3--:R3:W1:Y:S02]  /*6910*/  SYNCS.PHASECHK.TRANS64.TRYWAIT P0, [R0+URZ+0x80], R3 ;  /* 0x00008003000075a7 */ /* 0x00866400080011ff */
[----:B-1----:R-:W-:Y:S05]  /*6920*/  @!P0 NANOSLEEP.SYNCS 0x989680 ;  /* 0x009896800000895d */ /* 0x002fea0003900000 */
[----:B------:R-:W1:Y:S02]  /*6930*/  @!P0 SYNCS.PHASECHK.TRANS64 P0, [R0+URZ+0x80], R3 ;  /* 0x00008003000085a7 */ /* 0x000e6400080010ff */
[----:B-1----:R-:W-:Y:S05]  /*6940*/  @!P0 BRA `(.L_x_70) ;  /* 0xfffffffc00f08947 */ /* 0x002fea000383ffff */
[----:B------:R-:W-:Y:S05]  /*6950*/  BRA `(.L_x_128) ;  /* 0xffffffd000947947 */ /* 0x000fea000383ffff */
.L_x_73:
[----:B------:R-:W-:Y:S07]  /*6960*/  MOV R0, UR6 ;  /* 0x0000000600007c02 */ /* 0x000fee0008000f00 */
.L_x_129:
[----:B-1----:R1:W3:Y:S02]  /*6970*/  SYNCS.PHASECHK.TRANS64.TRYWAIT P0, [R0+URZ+0x78], R3 ;  /* 0x00007803000075a7 */ /* 0x0022e400080011ff */
[----:B---3--:R-:W-:Y:S05]  /*6980*/  @!P0 NANOSLEEP.SYNCS 0x989680 ;  /* 0x009896800000895d */ /* 0x008fea0003900000 */
[----:B------:R-:W3:Y:S02]  /*6990*/  @!P0 SYNCS.PHASECHK.TRANS64 P0, [R0+URZ+0x78], R3 ;  /* 0x00007803000085a7 */ /* 0x000ee400080010ff */
[----:B---3--:R-:W-:Y:S05]  /*69a0*/  @!P0 BRA `(.L_x_129) ;  /* 0xfffffffc00f08947 */ /* 0x008fea000383ffff */
[----:B------:R-:W-:Y:S05]  /*69b0*/  BRA `(.L_x_72) ;  /* 0xffffffd400807947 */ /* 0x000fea000383ffff */
.L_x_76:
[----:B------:R-:W-:Y:S07]  /*69c0*/  MOV R3, UR6 ;  /* 0x0000000600037c02 */ /* 0x000fee0008000f00 */
.L_x_130:
[----:B-1----:R1:W2:Y:S02]  /*69d0*/  SYNCS.PHASECHK.TRANS64.TRYWAIT P2, [R3+URZ+0x68], R26 ;  /* 0x0000681a030075a7 */ /* 0x0022a400080411ff */
[----:B--2---:R-:W-:Y:S05]  /*69e0*/  @!P2 NANOSLEEP.SYNCS 0x989680 ;  /* 0x009896800000a95d */ /* 0x004fea0003900000 */
[----:B------:R-:W2:Y:S02]  /*69f0*/  @!P2 SYNCS.PHASECHK.TRANS64 P2, [R3+URZ+0x68], R26 ;  /* 0x0000681a0300a5a7 */ /* 0x000ea400080410ff */
[----:B--2---:R-:W-:Y:S05]  /*6a00*/  @!P2 BRA `(.L_x_130) ;  /* 0xfffffffc00f0a947 */ /* 0x004fea000383ffff */
[----:B------:R-:W-:Y:S05]  /*6a10*/  BRA `(.L_x_131) ;  /* 0xffffffd800147947 */ /* 0x000fea000383ffff */
.L_x_79:
[----:B--2---:R2:W4:Y:S02]  /*6a20*/  SYNCS.PHASECHK.TRANS64.TRYWAIT P0, [R0+URZ+0x80], R3 ;  /* 0x00008003000075a7 */ /* 0x00452400080011ff */
[----:B----4-:R-:W-:Y:S05]  /*6a30*/  @!P0 NANOSLEEP.SYNCS 0x989680 ;  /* 0x009896800000895d */ /* 0x010fea0003900000 */
[----:B------:R-:W4:Y:S02]  /*6a40*/  @!P0 SYNCS.PHASECHK.TRANS64 P0, [R0+URZ+0x80], R3 ;  /* 0x00008003000085a7 */ /* 0x000f2400080010ff */
[----:B----4-:R-:W-:Y:S05]  /*6a50*/  @!P0 BRA `(.L_x_79) ;  /* 0xfffffffc00f08947 */ /* 0x010fea000383ffff */
[----:B------:R-:W-:Y:S05]  /*6a60*/  BRA `(.L_x_132) ;  /* 0xffffffdc00707947 */ /* 0x000fea000383ffff */
.L_x_90:
[----:B-1----:R-:W-:Y:S04]  /*6a70*/  MOV R0, UR43 ;  /* 0x0000002b00007c02 */ /* 0x002fe80008000f00 */
[----:B------:R1:W2:Y:S03]  /*6a80*/  SYNCS.PHASECHK.TRANS64.TRYWAIT P1, [R0+URZ+0x60], R3 ;  /* 0x00006003000075a7 */ /* 0x0002a600080211ff */
[----:B--2---:R-:W-:Y:S05]  /*6a90*/  @!P1 NANOSLEEP.SYNCS 0x989680 ;  /* 0x009896800000995d */ /* 0x004fea0003900000 */
[----:B------:R-:W2:Y:S02]  /*6aa0*/  @!P1 SYNCS.PHASECHK.TRANS64 P1, [R0+URZ+0x60], R3 ;  /* 0x00006003000095a7 */ /* 0x000ea400080210ff */
[----:B--2---:R-:W-:Y:S05]  /*6ab0*/  @!P1 BRA `(.L_x_90) ;  /* 0xfffffffc00ec9947 */ /* 0x004fea000383ffff */
[----:B------:R-:W-:Y:S05]  /*6ac0*/  BRA `(.L_x_89) ;  /* 0xffffffe800647947 */ /* 0x000fea000383ffff */
.L_x_92:
[----:B-1----:R1:W4:Y:S02]  /*6ad0*/  SYNCS.PHASECHK.TRANS64.TRYWAIT P1, [R92+URZ+0xa0], R7 ;  /* 0x0000a0075c0075a7 */ /* 0x00232400080211ff */
[----:B----4-:R-:W-:Y:S05]  /*6ae0*/  @!P1 NANOSLEEP.SYNCS 0x989680 ;  /* 0x009896800000995d */ /* 0x010fea0003900000 */
[----:B------:R-:W4:Y:S02]  /*6af0*/  @!P1 SYNCS.PHASECHK.TRANS64 P1, [R92+URZ+0xa0], R7 ;  /* 0x0000a0075c0095a7 */ /* 0x000f2400080210ff */
[----:B----4-:R-:W-:Y:S05]  /*6b00*/  @!P1 BRA `(.L_x_92) ;  /* 0xfffffffc00f09947 */ /* 0x010fea000383ffff */
[----:B------:R-:W-:Y:S05]  /*6b10*/  BRA `(.L_x_91) ;  /* 0xffffffe800a07947 */ /* 0x000fea000383ffff */
        .weak           $__internal_0_$__cuda_sm10x_tcgen05_guardrail_trap_col_being_dealloced_not_returned_by_alloc
        .type           $__internal_0_$__cuda_sm10x_tcgen05_guardrail_trap_col_being_dealloced_not_returned_by_alloc,@function
        .size           $__internal_0_$__cuda_sm10x_tcgen05_guardrail_trap_col_being_dealloced_not_returned_by_alloc,($__internal_1_$__cuda_sm10x_tcgen05_guardrail_trap_phase_invalid_during_alloc - $__internal_0_$__cuda_sm10x_tcgen05_guardrail_trap_col_being_dealloced_not_returned_by_alloc)
$__internal_0_$__cuda_sm10x_tcgen05_guardrail_trap_col_being_dealloced_not_returned_by_alloc:
[----:B------:R-:W-:Y:S05]  /*6b20*/  BPT.TRAP 0x1 ;  /* 0x000000040000795c */ /* 0x000fea0000300000 */
[----:B------:R-:W-:-:S04]  /*6b30*/  HFMA2 R3, -RZ, RZ, 0, 0 ;  /* 0x00000000ff037431 */ /* 0x000fc800000001ff */
[----:B------:R-:W-:Y:S05]  /*6b40*/  RET.REL.NODEC R2 `(_ZN7cutlass13device_kernelINS_4gemm6kernel13GemmUniversalIN4cute5tupleIJiiiiEEENS1_10collective13CollectiveMmaINS1_35MainloopSm100TmaUmmaWarpSpecializedILi6ELi2ELi4ENS5_IJNS4_1CILi1EEESB_SB_EEEEENS5_IJNSA_ILi64EEESE_SE_EEENS_12float_e5m2_tENS5_IJlSB_lEEESG_SH_NS4_8TiledMMAINS4_8MMA_AtomIJNS4_10MMA_TraitsINS4_19SM100_MMA_F8F6F4_SSEJSG_SG_fSE_SE_NS4_17integral_constantINS4_4UMMA5MajorELSO_0EEESP_NSM_INSN_7ScaleInELSQ_0EEESR_EEEEEENS4_6LayoutISC_NS5_IJNSA_ILi0EEESV_SV_EEEEENS5_IJNS4_10UnderscoreESY_SY_EEEEENS4_13SM90_TMA_LOADENS4_14ComposedLayoutINS4_7SwizzleILi2ELi4ELi3EEENS4_18smem_ptr_flag_bitsILi8EEENSU_INS5_IJNSA_ILi8EEESE_EEENS5_IJSE_SB_EEEEEEEvNS4_8identityES11_S1B_vS1C_EENS_8epilogue10collective18CollectiveEpilogueINS1E_23Sm100TmaWarpSpecializedILi1ELi1ELi32ELb0ELb0EEEJSF_NS5_IJNSU_ISE_SB_EES1J_EEESG_SH_SG_SH_NS1E_6fusion15FusionCallbacksIS1I_NS1L_17LinearCombinationISG_fSG_fLNS_15FloatRoundStyleE2EEESF_S1K_JEEENS4_5SM1004TMEM4LOAD26SM100_TMEM_LOAD_16dp32b32xES11_S1B_NS4_39AutoVectorizingCopyWithAssumedAlignmentILi128EEENS4_14SM90_TMA_STOREES1B_S1W_S1W_EEEvvEEEEvNT_6ParamsE) ;  /* 0xffffff94022c7950 */ /* 0x000fea0003c3ffff */
        .weak           $__internal_1_$__cuda_sm10x_tcgen05_guardrail_trap_phase_invalid_during_alloc
        .type           $__internal_1_$__cuda_sm10x_tcgen05_guardrail_trap_phase_invalid_during_alloc,@function
        .size           $__internal_1_$__cuda_sm10x_tcgen05_guardrail_trap_phase_invalid_during_alloc,($__internal_2_$__cuda_sm10x_tcgen05_guardrail_trap_unallocated_columns_being_dealloced - $__internal_1_$__cuda_sm10x_tcgen05_guardrail_trap_phase_invalid_during_alloc)
$__internal_1_$__cuda_sm10x_tcgen05_guardrail_trap_phase_invalid_during_alloc:
[----:B------:R-:W-:Y:S05]  /*6b50*/  BPT.TRAP 0x1 ;  /* 0x000000040000795c */ /* 0x000fea0000300000 */
[----:B------:R-:W-:-:S04]  /*6b60*/  MOV R3, 0x0 ;  /* 0x0000000000037802 */ /* 0x000fc80000000f00 */
[----:B------:R-:W-:Y:S05]  /*6b70*/  RET.REL.NODEC R2 `(_ZN7cutlass13device_kernelINS_4gemm6kernel13GemmUniversalIN4cute5tupleIJiiiiEEENS1_10collective13CollectiveMmaINS1_35MainloopSm100TmaUmmaWarpSpecializedILi6ELi2ELi4ENS5_IJNS4_1CILi1EEESB_SB_EEEEENS5_IJNSA_ILi64EEESE_SE_EEENS_12float_e5m2_tENS5_IJlSB_lEEESG_SH_NS4_8TiledMMAINS4_8MMA_AtomIJNS4_10MMA_TraitsINS4_19SM100_MMA_F8F6F4_SSEJSG_SG_fSE_SE_NS4_17integral_constantINS4_4UMMA5MajorELSO_0EEESP_NSM_INSN_7ScaleInELSQ_0EEESR_EEEEEENS4_6LayoutISC_NS5_IJNSA_ILi0EEESV_SV_EEEEENS5_IJNS4_10UnderscoreESY_SY_EEEEENS4_13SM90_TMA_LOADENS4_14ComposedLayoutINS4_7SwizzleILi2ELi4ELi3EEENS4_18smem_ptr_flag_bitsILi8EEENSU_INS5_IJNSA_ILi8EEESE_EEENS5_IJSE_SB_EEEEEEEvNS4_8identityES11_S1B_vS1C_EENS_8epilogue10collective18CollectiveEpilogueINS1E_23Sm100TmaWarpSpecializedILi1ELi1ELi32ELb0ELb0EEEJSF_NS5_IJNSU_ISE_SB_EES1J_EEESG_SH_SG_SH_NS1E_6fusion15FusionCallbacksIS1I_NS1L_17LinearCombinationISG_fSG_fLNS_15FloatRoundStyleE2EEESF_S1K_JEEENS4_5SM1004TMEM4LOAD26SM100_TMEM_LOAD_16dp32b32xES11_S1B_NS4_39AutoVectorizingCopyWithAssumedAlignmentILi128EEENS4_14SM90_TMA_STOREES1B_S1W_S1W_EEEvvEEEEvNT_6ParamsE) ;  /* 0xffffff9402207950 */ /* 0x000fea0003c3ffff */
        .weak           $__internal_2_$__cuda_sm10x_tcgen05_guardrail_trap_unallocated_columns_being_dealloced
        .type           $__internal_2_$__cuda_sm10x_tcgen05_guardrail_trap_unallocated_columns_being_dealloced,@function
        .size           $__internal_2_$__cuda_sm10x_tcgen05_guardrail_trap_unallocated_columns_being_dealloced,(.L_x_134 - $__internal_2_$__cuda_sm10x_tcgen05_guardrail_trap_unallocated_columns_being_dealloced)
$__internal_2_$__cuda_sm10x_tcgen05_guardrail_trap_unallocated_columns_being_dealloced:
[----:B------:R-:W-:Y:S05]  /*6b80*/  BPT.TRAP 0x1 ;  /* 0x000000040000795c */ /* 0x000fea0000300000 */
[----:B------:R-:W-:-:S04]  /*6b90*/  HFMA2 R3, -RZ, RZ, 0, 0 ;  /* 0x00000000ff037431 */ /* 0x000fc800000001ff */
[----:B------:R-:W-:Y:S05]  /*6ba0*/  RET.REL.NODEC R2 `(_ZN7cutlass13device_kernelINS_4gemm6kernel13GemmUniversalIN4cute5tupleIJiiiiEEENS1_10collective13CollectiveMmaINS1_35MainloopSm100TmaUmmaWarpSpecializedILi6ELi2ELi4ENS5_IJNS4_1CILi1EEESB_SB_EEEEENS5_IJNSA_ILi64EEESE_SE_EEENS_12float_e5m2_tENS5_IJlSB_lEEESG_SH_NS4_8TiledMMAINS4_8MMA_AtomIJNS4_10MMA_TraitsINS4_19SM100_MMA_F8F6F4_SSEJSG_SG_fSE_SE_NS4_17integral_constantINS4_4UMMA5MajorELSO_0EEESP_NSM_INSN_7ScaleInELSQ_0EEESR_EEEEEENS4_6LayoutISC_NS5_IJNSA_ILi0EEESV_SV_EEEEENS5_IJNS4_10UnderscoreESY_SY_EEEEENS4_13SM90_TMA_LOADENS4_14ComposedLayoutINS4_7SwizzleILi2ELi4ELi3EEENS4_18smem_ptr_flag_bitsILi8EEENSU_INS5_IJNSA_ILi8EEESE_EEENS5_IJSE_SB_EEEEEEEvNS4_8identityES11_S1B_vS1C_EENS_8epilogue10collective18CollectiveEpilogueINS1E_23Sm100TmaWarpSpecializedILi1ELi1ELi32ELb0ELb0EEEJSF_NS5_IJNSU_ISE_SB_EES1J_EEESG_SH_SG_SH_NS1E_6fusion15FusionCallbacksIS1I_NS1L_17LinearCombinationISG_fSG_fLNS_15FloatRoundStyleE2EEESF_S1K_JEEENS4_5SM1004TMEM4LOAD26SM100_TMEM_LOAD_16dp32b32xES11_S1B_NS4_39AutoVectorizingCopyWithAssumedAlignmentILi128EEENS4_14SM90_TMA_STOREES1B_S1W_S1W_EEEvvEEEEvNT_6ParamsE) ;  /* 0xffffff9402147950 */ /* 0x000fea0003c3ffff */
.L_x_133:
[----:B------:R-:W-:-:S00]  /*6bb0*/  BRA `(.L_x_133) ;  /* 0xfffffffc00fc7947 */ /* 0x000fc0000383ffff */
[----:B------:R-:W-:-:S00]  /*6bc0*/  NOP ;  /* 0x0000000000007918 */ /* 0x000fc00000000000 */
        /* <DEDUP_REMOVED lines=11> */
.L_x_134:


//--------------------- .nv.global.init           --------------------------
	.section	.nv.global.init,"aw",@progbits
.nv.global.init:
	.type		$str$27,@object
	.size		$str$27,($str$28 - $str$27)
$str$27:
        /*0000*/ 	.byte	0x28, 0x61, 0x64, 0x64, 0x72, 0x65, 0x73, 0x73, 0x20, 0x26, 0x20, 0x6d, 0x61, 0x73, 0x6b, 0x29
        /*0010*/ 	.byte	0x20, 0x3d, 0x3d, 0x20, 0x30, 0x00
	.type		$str$28,@object
	.size		$str$28,($str$26 - $str$28)
$str$28:
        /*0016*/ 	.byte	0x2f, 0x74, 0x6d, 0x70, 0x2f, 0x63, 0x75, 0x74, 0x6c, 0x61, 0x73, 0x73, 0x5f, 0x73, 0x77, 0x65
        /*0026*/ 	.byte	0x65, 0x70, 0x5f, 0x73, 0x72, 0x63, 0x2f, 0x69, 0x6e, 0x63, 0x6c, 0x75, 0x64, 0x65, 0x2f, 0x63
        /*0036*/ 	.byte	0x75, 0x74, 0x65, 0x2f, 0x70, 0x6f, 0x69, 0x6e, 0x74, 0x65, 0x72, 0x5f, 0x66, 0x6c, 0x61, 0x67
        /*0046*/ 	.byte	0x67, 0x65, 0x64, 0x2e, 0x68, 0x70, 0x70, 0x00
	.type		$str$26,@object
	.size		$str$26,($str$25 - $str$26)
$str$26:
        /*004e*/ 	.byte	0x2f, 0x74, 0x6d, 0x70, 0x2f, 0x63, 0x75, 0x74, 0x6c, 0x61, 0x73, 0x73, 0x5f, 0x73, 0x77, 0x65
        /*005e*/ 	.byte	0x65, 0x70, 0x5f, 0x73, 0x72, 0x63, 0x2f, 0x69, 0x6e, 0x63, 0x6c, 0x75, 0x64, 0x65, 0x2f, 0x63
        /*006e*/ 	.byte	0x75, 0x74, 0x65, 0x2f, 0x61, 0x74, 0x6f, 0x6d, 0x2f, 0x63, 0x6f, 0x70, 0x79, 0x5f, 0x74, 0x72
        /*007e*/ 	.byte	0x61, 0x69, 0x74, 0x73, 0x5f, 0x73, 0x6d, 0x31, 0x30, 0x30, 0x2e, 0x68, 0x70, 0x70, 0x00
	.type		$str$25,@object
	.size		$str$25,(__unnamed_1 - $str$25)
$str$25:
        /*008d*/ 	.byte	0x28, 0x28, 0x75, 0x69, 0x6e, 0x74, 0x33, 0x32, 0x5f, 0x74, 0x28, 0x74, 0x68, 0x72, 0x65, 0x61
        /*009d*/ 	.byte	0x64, 0x49, 0x64, 0x78, 0x2e, 0x78, 0x29, 0x20, 0x2f, 0x20, 0x33, 0x32, 0x29, 0x20, 0x25, 0x20
        /*00ad*/ 	.byte	0x34, 0x29, 0x20, 0x3d, 0x3d, 0x20, 0x28, 0x28, 0x28, 0x74, 0x6d, 0x65, 0x6d, 0x5f, 0x61, 0x64
        /*00bd*/ 	.byte	0x64, 0x72, 0x20, 0x3e, 0x3e, 0x20, 0x31, 0x36, 0x29, 0x20, 0x2f, 0x20, 0x33, 0x32, 0x29, 0x20
        /*00cd*/ 	.byte	0x25, 0x20, 0x34, 0x29, 0x00
	.type		__unnamed_1,@object
	.size		__unnamed_1,(__unnamed_2 - __unnamed_1)
__unnamed_1:
        /*00d2*/ 	.byte	0x61, 0x75, 0x74, 0x6f, 0x20, 0x63, 0x75, 0x74, 0x65, 0x3a, 0x3a, 0x61, 0x73, 0x5f, 0x70, 0x6f
        /* <DEDUP_REMOVED lines=24> */
        /*0262*/ 	.byte	0x3c, 0x34, 0x30, 0x39, 0x36, 0x3e, 0x3e, 0x3e, 0x3e, 0x5d, 0x00
	.type		__unnamed_2,@object
	.size		__unnamed_2,(.L_2 - __unnamed_2)
__unnamed_2:
        /* <DEDUP_REMOVED lines=40> */
        /*04ed*/ 	.byte	0x74, 0x65, 0x3a, 0x3a, 0x43, 0x3c, 0x30, 0x3e, 0x3e, 0x3e, 0x3e, 0x5d, 0x00
.L_2:


//--------------------- .nv.shared._ZN7cutlass13device_kernelINS_4gemm6kernel13GemmUniversalIN4cute5tupleIJiiiiEEENS1_10collective13CollectiveMmaINS1_35MainloopSm100TmaUmmaWarpSpecializedILi6ELi2ELi4ENS5_IJNS4_1CILi1EEESB_SB_EEEEENS5_IJNSA_ILi64EEESE_SE_EEENS_12float_e5m2_tENS5_IJlSB_lEEESG_SH_NS4_8TiledMMAINS4_8MMA_AtomIJNS4_10MMA_TraitsINS4_19SM100_MMA_F8F6F4_SSEJSG_SG_fSE_SE_NS4_17integral_constantINS4_4UMMA5MajorELSO_0EEESP_NSM_INSN_7ScaleInELSQ_0EEESR_EEEEEENS4_6LayoutISC_NS5_IJNSA_ILi0EEESV_SV_EEEEENS5_IJNS4_10UnderscoreESY_SY_EEEEENS4_13SM90_TMA_LOADENS4_14ComposedLayoutINS4_7SwizzleILi2ELi4ELi3EEENS4_18smem_ptr_flag_bitsILi8EEENSU_INS5_IJNSA_ILi8EEESE_EEENS5_IJSE_SB_EEEEEEEvNS4_8identityES11_S1B_vS1C_EENS_8epilogue10collective18CollectiveEpilogueINS1E_23Sm100TmaWarpSpecializedILi1ELi1ELi32ELb0ELb0EEEJSF_NS5_IJNSU_ISE_SB_EES1J_EEESG_SH_SG_SH_NS1E_6fusion15FusionCallbacksIS1I_NS1L_17LinearCombinationISG_fSG_fLNS_15FloatRoundStyleE2EEESF_S1K_JEEENS4_5SM1004TMEM4LOAD26SM100_TMEM_LOAD_16dp32b32xES11_S1B_NS4_39AutoVectorizingCopyWithAssumedAlignmentILi128EEENS4_14SM90_TMA_STOREES1B_S1W_S1W_EEEvvEEEEvNT_6ParamsE --------------------------
	.section	.nv.shared._ZN7cutlass13device_kernelINS_4gemm6kernel13GemmUniversalIN4cute5tupleIJiiiiEEENS1_10collective13CollectiveMmaINS1_35MainloopSm100TmaUmmaWarpSpecializedILi6ELi2ELi4ENS5_IJNS4_1CILi1EEESB_SB_EEEEENS5_IJNSA_ILi64EEESE_SE_EEENS_12float_e5m2_tENS5_IJlSB_lEEESG_SH_NS4_8TiledMMAINS4_8MMA_AtomIJNS4_10MMA_TraitsINS4_19SM100_MMA_F8F6F4_SSEJSG_SG_fSE_SE_NS4_17integral_constantINS4_4UMMA5MajorELSO_0EEESP_NSM_INSN_7ScaleInELSQ_0EEESR_EEEEEENS4_6LayoutISC_NS5_IJNSA_ILi0EEESV_SV_EEEEENS5_IJNS4_10UnderscoreESY_SY_EEEEENS4_13SM90_TMA_LOADENS4_14ComposedLayoutINS4_7SwizzleILi2ELi4ELi3EEENS4_18smem_ptr_flag_bitsILi8EEENSU_INS5_IJNSA_ILi8EEESE_EEENS5_IJSE_SB_EEEEEEEvNS4_8identityES11_S1B_vS1C_EENS_8epilogue10collective18CollectiveEpilogueINS1E_23Sm100TmaWarpSpecializedILi1ELi1ELi32ELb0ELb0EEEJSF_NS5_IJNSU_ISE_SB_EES1J_EEESG_SH_SG_SH_NS1E_6fusion15FusionCallbacksIS1I_NS1L_17LinearCombinationISG_fSG_fLNS_15FloatRoundStyleE2EEESF_S1K_JEEENS4_5SM1004TMEM4LOAD26SM100_TMEM_LOAD_16dp32b32xES11_S1B_NS4_39AutoVectorizingCopyWithAssumedAlignmentILi128EEENS4_14SM90_TMA_STOREES1B_S1W_S1W_EEEvvEEEEvNT_6ParamsE,"aw",@nobits
	.sectionflags	@""
	.align	16
	.zero		1024


//--------------------- .nv.shared.reserved.0     --------------------------
	.section	.nv.shared.reserved.0,"aw",@nobits
	.weak		__nv_reservedSMEM_offset_0_alias
	.size		__nv_reservedSMEM_offset_0_alias, 0, 64
	.other		__nv_reservedSMEM_offset_0_alias,@"STO_CUDA_RESERVED_SHARED STV_DEFAULT"
__nv_reservedSMEM_offset_0_alias:
	.zero		0
.nv.shared.reserved.0:
	.zero		64
	.weak		__nv_reservedSMEM_tcgen05_partition
	.type		__nv_reservedSMEM_tcgen05_partition,@object
	.size		__nv_reservedSMEM_tcgen05_partition,(.L_0 - __nv_reservedSMEM_tcgen05_partition)
__nv_reservedSMEM_tcgen05_partition:
	.zero		32
.L_0:


//--------------------- .nv.global                --------------------------
	.section	.nv.global,"aw",@nobits
.nv.global:
	.type		_ZN40_INTERNAL_7542c323_4_k_cu_cd5fb8f3_201034cute1_E,@object
	.size		_ZN40_INTERNAL_7542c323_4_k_cu_cd5fb8f3_201034cute1_E,(_ZN40_INTERNAL_7542c323_4_k_cu_cd5fb8f3_201034cuda3std3__45__cpo6cbeginE - _ZN40_INTERNAL_7542c323_4_k_cu_cd5fb8f3_201034cute1_E)
_ZN40_INTERNAL_7542c323_4_k_cu_cd5fb8f3_201034cute1_E:
	.zero		1
	.type		_ZN40_INTERNAL_7542c323_4_k_cu_cd5fb8f3_201034cuda3std3__45__cpo6cbeginE,@object
	.size		_ZN40_INTERNAL_7542c323_4_k_cu_cd5fb8f3_201034cuda3std3__45__cpo6cbeginE,(_ZN40_INTERNAL_7542c323_4_k_cu_cd5fb8f3_201034cuda3std3__48in_placeE - _ZN40_INTERNAL_7542c323_4_k_cu_cd5fb8f3_201034cuda3std3__45__cpo6cbeginE)
_ZN40_INTERNAL_7542c323_4_k_cu_cd5fb8f3_201034cuda3std3__45__cpo6cbeginE:
	.zero		1
	.type		_ZN40_INTERNAL_7542c323_4_k_cu_cd5fb8f3_201034cuda3std3__48in_placeE,@object
	.size		_ZN40_INTERNAL_7542c323_4_k_cu_cd5fb8f3_201034cuda3std3__48in_placeE,(_ZN40_INTERNAL_7542c323_4_k_cu_cd5fb8f3_201034cuda3std6ranges3__45__cpo9iter_moveE - _ZN40_INTERNAL_7542c323_4_k_cu_cd5fb8f3_201034cuda3std3__48in_placeE)
_ZN40_INTERNAL_7542c323_4_k_cu_cd5fb8f3_201034cuda3std3__48in_placeE:
	.zero		1
	.type		_ZN40_INTERNAL_7542c323_4_k_cu_cd5fb8f3_201034cuda3std6ranges3__45__cpo9iter_moveE,@object
	.size		_ZN40_INTERNAL_7542c323_4_k_cu_cd5fb8f3_201034cuda3std6ranges3__45__cpo9iter_moveE,(_ZN40_INTERNAL_7542c323_4_k_cu_cd5fb8f3_201034cuda3std3__45__cpo5beginE - _ZN40_INTERNAL_7542c323_4_k_cu_cd5fb8f3_201034cuda3std6ranges3__45__cpo9iter_moveE)
_ZN40_INTERNAL_7542c323_4_k_cu_cd5fb8f3_201034cuda3std6ranges3__45__cpo9iter_moveE:
	.zero		1
	.type		_ZN40_INTERNAL_7542c323_4_k_cu_cd5fb8f3_201034cuda3std3__45__cpo5beginE,@object
	.size		_ZN40_INTERNAL_7542c323_4_k_cu_cd5fb8f3_201034cuda3std3__45__cpo5beginE,(_ZN40_INTERNAL_7542c323_4_k_cu_cd5fb8f3_201034cuda3std3__442_GLOBAL__N__7542c323_4_k_cu_cd5fb8f3_201036ignoreE - _ZN40_INTERNAL_7542c323_4_k_cu_cd5fb8f3_201034cuda3std3__45__cpo5beginE)
_ZN40_INTERNAL_7542c323_4_k_cu_cd5fb8f3_201034cuda3std3__45__cpo5beginE:
	.zero		1
	.type		_ZN40_INTERNAL_7542c323_4_k_cu_cd5fb8f3_201034cuda3std3__442_GLOBAL__N__7542c323_4_k_cu_cd5fb8f3_201036ignoreE,@object
	.size		_ZN40_INTERNAL_7542c323_4_k_cu_cd5fb8f3_201034cuda3std3__442_GLOBAL__N__7542c323_4_k_cu_cd5fb8f3_201036ignoreE,(_ZN40_INTERNAL_7542c323_4_k_cu_cd5fb8f3_201034cute7productE - _ZN40_INTERNAL_7542c323_4_k_cu_cd5fb8f3_201034cuda3std3__442_GLOBAL__N__7542c323_4_k_cu_cd5fb8f3_201036ignoreE)
_ZN40_INTERNAL_7542c323_4_k_cu_cd5fb8f3_201034cuda3std3__442_GLOBAL__N__7542c323_4_k_cu_cd5fb8f3_201036ignoreE:
	.zero		1
	.type		_ZN40_INTERNAL_7542c323_4_k_cu_cd5fb8f3_201034cute7productE,@object
	.size		_ZN40_INTERNAL_7542c323_4_k_cu_cd5fb8f3_201034cute7productE,(_ZN40_INTERNAL_7542c323_4_k_cu_cd5fb8f3_201034cuda3std3__45__cpo3endE - _ZN40_INTERNAL_7542c323_4_k_cu_cd5fb8f3_201034cute7productE)
_ZN40_INTERNAL_7542c323_4_k_cu_cd5fb8f3_201034cute7productE:
	.zero		1
	.type		_ZN40_INTERNAL_7542c323_4_k_cu_cd5fb8f3_201034cuda3std3__45__cpo3endE,@object
	.size		_ZN40_INTERNAL_7542c323_4_k_cu_cd5fb8f3_201034cuda3std3__45__cpo3endE,(_ZN40_INTERNAL_7542c323_4_k_cu_cd5fb8f3_201034cuda3std3__419piecewise_constructE - _ZN40_INTERNAL_7542c323_4_k_cu_cd5fb8f3_201034cuda3std3__45__cpo3endE)
_ZN40_INTERNAL_7542c323_4_k_cu_cd5fb8f3_201034cuda3std3__45__cpo3endE:
	.zero		1
	.type		_ZN40_INTERNAL_7542c323_4_k_cu_cd5fb8f3_201034cuda3std3__419piecewise_constructE,@object
	.size		_ZN40_INTERNAL_7542c323_4_k_cu_cd5fb8f3_201034cuda3std3__419piecewise_constructE,(_ZN40_INTERNAL_7542c323_4_k_cu_cd5fb8f3_201034cuda3std3__45__cpo4cendE - _ZN40_INTERNAL_7542c323_4_k_cu_cd5fb8f3_201034cuda3std3__419piecewise_constructE)
_ZN40_INTERNAL_7542c323_4_k_cu_cd5fb8f3_201034cuda3std3__419piecewise_constructE:
	.zero		1
	.type		_ZN40_INTERNAL_7542c323_4_k_cu_cd5fb8f3_201034cuda3std3__45__cpo4cendE,@object
	.size		_ZN40_INTERNAL_7542c323_4_k_cu_cd5fb8f3_201034cuda3std3__45__cpo4cendE,(_ZN40_INTERNAL_7542c323_4_k_cu_cd5fb8f3_201034cuda3std6ranges3__45__cpo4swapE - _ZN40_INTERNAL_7542c323_4_k_cu_cd5fb8f3_201034cuda3std3__45__cpo4cendE)
_ZN40_INTERNAL_7542c323_4_k_cu_cd5fb8f3_201034cuda3std3__45__cpo4cendE:
	.zero		1
	.type		_ZN40_INTERNAL_7542c323_4_k_cu_cd5fb8f3_201034cuda3std6ranges3__45__cpo4swapE,@object
	.size		_ZN40_INTERNAL_7542c323_4_k_cu_cd5fb8f3_201034cuda3std6ranges3__45__cpo4swapE,(.L_10 - _ZN40_INTERNAL_7542c323_4_k_cu_cd5fb8f3_201034cuda3std6ranges3__45__cpo4swapE)
_ZN40_INTERNAL_7542c323_4_k_cu_cd5fb8f3_201034cuda3std6ranges3__45__cpo4swapE:
	.zero		1
.L_10:


//--------------------- .nv.constant0._ZN7cutlass13device_kernelINS_4gemm6kernel13GemmUniversalIN4cute5tupleIJiiiiEEENS1_10collective13CollectiveMmaINS1_35MainloopSm100TmaUmmaWarpSpecializedILi6ELi2ELi4ENS5_IJNS4_1CILi1EEESB_SB_EEEEENS5_IJNSA_ILi64EEESE_SE_EEENS_12float_e5m2_tENS5_IJlSB_lEEESG_SH_NS4_8TiledMMAINS4_8MMA_AtomIJNS4_10MMA_TraitsINS4_19SM100_MMA_F8F6F4_SSEJSG_SG_fSE_SE_NS4_17integral_constantINS4_4UMMA5MajorELSO_0EEESP_NSM_INSN_7ScaleInELSQ_0EEESR_EEEEEENS4_6LayoutISC_NS5_IJNSA_ILi0EEESV_SV_EEEEENS5_IJNS4_10UnderscoreESY_SY_EEEEENS4_13SM90_TMA_LOADENS4_14ComposedLayoutINS4_7SwizzleILi2ELi4ELi3EEENS4_18smem_ptr_flag_bitsILi8EEENSU_INS5_IJNSA_ILi8EEESE_EEENS5_IJSE_SB_EEEEEEEvNS4_8identityES11_S1B_vS1C_EENS_8epilogue10collective18CollectiveEpilogueINS1E_23Sm100TmaWarpSpecializedILi1ELi1ELi32ELb0ELb0EEEJSF_NS5_IJNSU_ISE_SB_EES1J_EEESG_SH_SG_SH_NS1E_6fusion15FusionCallbacksIS1I_NS1L_17LinearCombinationISG_fSG_fLNS_15FloatRoundStyleE2EEESF_S1K_JEEENS4_5SM1004TMEM4LOAD26SM100_TMEM_LOAD_16dp32b32xES11_S1B_NS4_39AutoVectorizingCopyWithAssumedAlignmentILi128EEENS4_14SM90_TMA_STOREES1B_S1W_S1W_EEEvvEEEEvNT_6ParamsE --------------------------
	.section	.nv.constant0._ZN7cutlass13device_kernelINS_4gemm6kernel13GemmUniversalIN4cute5tupleIJiiiiEEENS1_10collective13CollectiveMmaINS1_35MainloopSm100TmaUmmaWarpSpecializedILi6ELi2ELi4ENS5_IJNS4_1CILi1EEESB_SB_EEEEENS5_IJNSA_ILi64EEESE_SE_EEENS_12float_e5m2_tENS5_IJlSB_lEEESG_SH_NS4_8TiledMMAINS4_8MMA_AtomIJNS4_10MMA_TraitsINS4_19SM100_MMA_F8F6F4_SSEJSG_SG_fSE_SE_NS4_17integral_constantINS4_4UMMA5MajorELSO_0EEESP_NSM_INSN_7ScaleInELSQ_0EEESR_EEEEEENS4_6LayoutISC_NS5_IJNSA_ILi0EEESV_SV_EEEEENS5_IJNS4_10UnderscoreESY_SY_EEEEENS4_13SM90_TMA_LOADENS4_14ComposedLayoutINS4_7SwizzleILi2ELi4ELi3EEENS4_18smem_ptr_flag_bitsILi8EEENSU_INS5_IJNSA_ILi8EEESE_EEENS5_IJSE_SB_EEEEEEEvNS4_8identityES11_S1B_vS1C_EENS_8epilogue10collective18CollectiveEpilogueINS1E_23Sm100TmaWarpSpecializedILi1ELi1ELi32ELb0ELb0EEEJSF_NS5_IJNSU_ISE_SB_EES1J_EEESG_SH_SG_SH_NS1E_6fusion15FusionCallbacksIS1I_NS1L_17LinearCombinationISG_fSG_fLNS_15FloatRoundStyleE2EEESF_S1K_JEEENS4_5SM1004TMEM4LOAD26SM100_TMEM_LOAD_16dp32b32xES11_S1B_NS4_39AutoVectorizingCopyWithAssumedAlignmentILi128EEENS4_14SM90_TMA_STOREES1B_S1W_S1W_EEEvvEEEEvNT_6ParamsE,"a",@progbits
	.sectionflags	@""
	.align	4
.nv.constant0._ZN7cutlass13device_kernelINS_4gemm6kernel13GemmUniversalIN4cute5tupleIJiiiiEEENS1_10collective13CollectiveMmaINS1_35MainloopSm100TmaUmmaWarpSpecializedILi6ELi2ELi4ENS5_IJNS4_1CILi1EEESB_SB_EEEEENS5_IJNSA_ILi64EEESE_SE_EEENS_12float_e5m2_tENS5_IJlSB_lEEESG_SH_NS4_8TiledMMAINS4_8MMA_AtomIJNS4_10MMA_TraitsINS4_19SM100_MMA_F8F6F4_SSEJSG_SG_fSE_SE_NS4_17integral_constantINS4_4UMMA5MajorELSO_0EEESP_NSM_INSN_7ScaleInELSQ_0EEESR_EEEEEENS4_6LayoutISC_NS5_IJNSA_ILi0EEESV_SV_EEEEENS5_IJNS4_10UnderscoreESY_SY_EEEEENS4_13SM90_TMA_LOADENS4_14ComposedLayoutINS4_7SwizzleILi2ELi4ELi3EEENS4_18smem_ptr_flag_bitsILi8EEENSU_INS5_IJNSA_ILi8EEESE_EEENS5_IJSE_SB_EEEEEEEvNS4_8identityES11_S1B_vS1C_EENS_8epilogue10collective18CollectiveEpilogueINS1E_23Sm100TmaWarpSpecializedILi1ELi1ELi32ELb0ELb0EEEJSF_NS5_IJNSU_ISE_SB_EES1J_EEESG_SH_SG_SH_NS1E_6fusion15FusionCallbacksIS1I_NS1L_17LinearCombinationISG_fSG_fLNS_15FloatRoundStyleE2EEESF_S1K_JEEENS4_5SM1004TMEM4LOAD26SM100_TMEM_LOAD_16dp32b32xES11_S1B_NS4_39AutoVectorizingCopyWithAssumedAlignmentILi128EEENS4_14SM90_TMA_STOREES1B_S1W_S1W_EEEvvEEEEvNT_6ParamsE:
	.zero		2944


//--------------------- SYMBOLS --------------------------

	.type		.nv.reservedSmem.offset0,@object
	.size		.nv.reservedSmem.offset0,0x4
	.type		.nv.reservedSmem.cap,@object
	.size		.nv.reservedSmem.cap,0x4
	.type		__assertfail,@function
